	.target	sm_90a

	.elftype	@"ET_EXEC"


//--------------------- .note.nv.tkinfo           --------------------------
	.section	.note.nv.tkinfo,"",@"SHT_NOTE"
	.sectionflags	@"SHF_NOTE_NV_TKINFO"
	.tkinfo
        /*0018*/ 	.word	0x00000002
        /*0030*/ 	.string	""
        /*0030*/ 	.string	"ptxas"
        /*0030*/ 	.string	"Cuda compilation tools, release 13.0, V13.0.88"
        /*0030*/ 	.string	"Build cuda_13.0.r13.0/compiler.36424714_0"
        /*0030*/ 	.string	"-arch sm_90a -m 64 "



//--------------------- .note.nv.cuinfo           --------------------------
	.section	.note.nv.cuinfo,"",@"SHT_NOTE"
	.sectionflags	@"SHF_NOTE_NV_CUINFO"
        /*0018*/ 	.short	0x0002
        /*001a*/ 	.short	0x005a
        /*001c*/ 	.short	0x0082
	.zero		2


//--------------------- .nv.info                  --------------------------
	.section	.nv.info,"",@"SHT_CUDA_INFO"
	.align	4


	//----- nvinfo : EIATTR_REGCOUNT
	.align		4
        /*0000*/ 	.byte	0x04, 0x2f
        /*0002*/ 	.short	(.L_15 - .L_14)
	.align		4
.L_14:
        /*0004*/ 	.word	index@(_ZN7cutlass13device_kernelINS_4gemm6kernel13GemmUniversalIN4cute5tupleIJiiiiEEENS1_10collective13CollectiveMmaINS1_34MainloopSm90TmaGmmaWarpSpecializedILi4ENS5_IJNS4_1CILi2EEESB_NSA_ILi1EEEEEENS1_35KernelTmaWarpSpecializedCooperativeEEENS5_IJNSA_ILi256EEENSA_ILi128EEENSA_ILi64EEEEEENS_10bfloat16_tENS5_IJlSC_lEEESK_SL_NS4_8TiledMMAINS4_8MMA_AtomIJNS4_4SM904GMMA28MMA_64x128x16_F32BF16BF16_SSILNSP_5MajorE0ELSR_0ELNSP_7ScaleInE1ELSS_1EEEEEENS4_6LayoutINS5_IJSB_SC_SC_EEENS5_IJSC_NSA_ILi0EEESX_EEEEENS5_IJNS4_10UnderscoreES10_S10_EEEEENS4_23SM90_TMA_LOAD_MULTICASTENS4_14ComposedLayoutINS4_7SwizzleILi3ELi4ELi3EEENS4_18smem_ptr_flag_bitsILi16EEENSV_INS5_IJNSA_ILi8EEESI_EEENS5_IJSI_SC_EEEEEEEvNS4_8identityES13_S1D_vS1E_EENS_8epilogue10collective6detail29Sm90TmaWarpSpecializedAdapterINS1H_15DefaultEpilogueISK_SL_SL_NS1G_6thread17LinearCombinationISK_Li1EffLNS1L_9ScaleType4KindE0ELNS_15FloatRoundStyleE2ESK_EENS1_15EpilogueDefaultEEEEEvvEEEEvNT_6ParamsE)
        /*0008*/ 	.word	0x000000a8


	//----- nvinfo : EIATTR_FRAME_SIZE
	.align		4
.L_15:
        /*000c*/ 	.byte	0x04, 0x11
        /*000e*/ 	.short	(.L_17 - .L_16)
	.align		4
.L_16:
        /*0010*/ 	.word	index@(_ZN7cutlass13device_kernelINS_4gemm6kernel13GemmUniversalIN4cute5tupleIJiiiiEEENS1_10collective13CollectiveMmaINS1_34MainloopSm90TmaGmmaWarpSpecializedILi4ENS5_IJNS4_1CILi2EEESB_NSA_ILi1EEEEEENS1_35KernelTmaWarpSpecializedCooperativeEEENS5_IJNSA_ILi256EEENSA_ILi128EEENSA_ILi64EEEEEENS_10bfloat16_tENS5_IJlSC_lEEESK_SL_NS4_8TiledMMAINS4_8MMA_AtomIJNS4_4SM904GMMA28MMA_64x128x16_F32BF16BF16_SSILNSP_5MajorE0ELSR_0ELNSP_7ScaleInE1ELSS_1EEEEEENS4_6LayoutINS5_IJSB_SC_SC_EEENS5_IJSC_NSA_ILi0EEESX_EEEEENS5_IJNS4_10UnderscoreES10_S10_EEEEENS4_23SM90_TMA_LOAD_MULTICASTENS4_14ComposedLayoutINS4_7SwizzleILi3ELi4ELi3EEENS4_18smem_ptr_flag_bitsILi16EEENSV_INS5_IJNSA_ILi8EEESI_EEENS5_IJSI_SC_EEEEEEEvNS4_8identityES13_S1D_vS1E_EENS_8epilogue10collective6detail29Sm90TmaWarpSpecializedAdapterINS1H_15DefaultEpilogueISK_SL_SL_NS1G_6thread17LinearCombinationISK_Li1EffLNS1L_9ScaleType4KindE0ELNS_15FloatRoundStyleE2ESK_EENS1_15EpilogueDefaultEEEEEvvEEEEvNT_6ParamsE)
        /*0014*/ 	.word	0x00000000


	//----- nvinfo : EIATTR_MIN_STACK_SIZE
	.align		4
.L_17:
        /*0018*/ 	.byte	0x04, 0x12
        /*001a*/ 	.short	(.L_19 - .L_18)
	.align		4
.L_18:
        /*001c*/ 	.word	index@(_ZN7cutlass13device_kernelINS_4gemm6kernel13GemmUniversalIN4cute5tupleIJiiiiEEENS1_10collective13CollectiveMmaINS1_34MainloopSm90TmaGmmaWarpSpecializedILi4ENS5_IJNS4_1CILi2EEESB_NSA_ILi1EEEEEENS1_35KernelTmaWarpSpecializedCooperativeEEENS5_IJNSA_ILi256EEENSA_ILi128EEENSA_ILi64EEEEEENS_10bfloat16_tENS5_IJlSC_lEEESK_SL_NS4_8TiledMMAINS4_8MMA_AtomIJNS4_4SM904GMMA28MMA_64x128x16_F32BF16BF16_SSILNSP_5MajorE0ELSR_0ELNSP_7ScaleInE1ELSS_1EEEEEENS4_6LayoutINS5_IJSB_SC_SC_EEENS5_IJSC_NSA_ILi0EEESX_EEEEENS5_IJNS4_10UnderscoreES10_S10_EEEEENS4_23SM90_TMA_LOAD_MULTICASTENS4_14ComposedLayoutINS4_7SwizzleILi3ELi4ELi3EEENS4_18smem_ptr_flag_bitsILi16EEENSV_INS5_IJNSA_ILi8EEESI_EEENS5_IJSI_SC_EEEEEEEvNS4_8identityES13_S1D_vS1E_EENS_8epilogue10collective6detail29Sm90TmaWarpSpecializedAdapterINS1H_15DefaultEpilogueISK_SL_SL_NS1G_6thread17LinearCombinationISK_Li1EffLNS1L_9ScaleType4KindE0ELNS_15FloatRoundStyleE2ESK_EENS1_15EpilogueDefaultEEEEEvvEEEEvNT_6ParamsE)
        /*0020*/ 	.word	0x00000000
.L_19:


//--------------------- .nv.compat                --------------------------
	.section	.nv.compat,"",@"SHT_CUDA_COMPAT_INFO"
	.align	4
        /*0000*/ 	.byte	0x02, 0x09, 0x01, 0x00, 0x02, 0x02, 0x04, 0x00, 0x02, 0x05, 0x05, 0x00, 0x03, 0x07, 0x01, 0x01
        /*0010*/ 	.byte	0x02, 0x03, 0x01, 0x00, 0x02, 0x06, 0x01, 0x00, 0x04, 0x0b, 0x08, 0x00, 0x00, 0x00, 0x00, 0x00
        /*0020*/ 	.byte	0x00, 0x00, 0x00, 0x00


//--------------------- .nv.info._ZN7cutlass13device_kernelINS_4gemm6kernel13GemmUniversalIN4cute5tupleIJiiiiEEENS1_10collective13CollectiveMmaINS1_34MainloopSm90TmaGmmaWarpSpecializedILi4ENS5_IJNS4_1CILi2EEESB_NSA_ILi1EEEEEENS1_35KernelTmaWarpSpecializedCooperativeEEENS5_IJNSA_ILi256EEENSA_ILi128EEENSA_ILi64EEEEEENS_10bfloat16_tENS5_IJlSC_lEEESK_SL_NS4_8TiledMMAINS4_8MMA_AtomIJNS4_4SM904GMMA28MMA_64x128x16_F32BF16BF16_SSILNSP_5MajorE0ELSR_0ELNSP_7ScaleInE1ELSS_1EEEEEENS4_6LayoutINS5_IJSB_SC_SC_EEENS5_IJSC_NSA_ILi0EEESX_EEEEENS5_IJNS4_10UnderscoreES10_S10_EEEEENS4_23SM90_TMA_LOAD_MULTICASTENS4_14ComposedLayoutINS4_7SwizzleILi3ELi4ELi3EEENS4_18smem_ptr_flag_bitsILi16EEENSV_INS5_IJNSA_ILi8EEESI_EEENS5_IJSI_SC_EEEEEEEvNS4_8identityES13_S1D_vS1E_EENS_8epilogue10collective6detail29Sm90TmaWarpSpecializedAdapterINS1H_15DefaultEpilogueISK_SL_SL_NS1G_6thread17LinearCombinationISK_Li1EffLNS1L_9ScaleType4KindE0ELNS_15FloatRoundStyleE2ESK_EENS1_15EpilogueDefaultEEEEEvvEEEEvNT_6ParamsE --------------------------
	.section	.nv.info._ZN7cutlass13device_kernelINS_4gemm6kernel13GemmUniversalIN4cute5tupleIJiiiiEEENS1_10collective13CollectiveMmaINS1_34MainloopSm90TmaGmmaWarpSpecializedILi4ENS5_IJNS4_1CILi2EEESB_NSA_ILi1EEEEEENS1_35KernelTmaWarpSpecializedCooperativeEEENS5_IJNSA_ILi256EEENSA_ILi128EEENSA_ILi64EEEEEENS_10bfloat16_tENS5_IJlSC_lEEESK_SL_NS4_8TiledMMAINS4_8MMA_AtomIJNS4_4SM904GMMA28MMA_64x128x16_F32BF16BF16_SSILNSP_5MajorE0ELSR_0ELNSP_7ScaleInE1ELSS_1EEEEEENS4_6LayoutINS5_IJSB_SC_SC_EEENS5_IJSC_NSA_ILi0EEESX_EEEEENS5_IJNS4_10UnderscoreES10_S10_EEEEENS4_23SM90_TMA_LOAD_MULTICASTENS4_14ComposedLayoutINS4_7SwizzleILi3ELi4ELi3EEENS4_18smem_ptr_flag_bitsILi16EEENSV_INS5_IJNSA_ILi8EEESI_EEENS5_IJSI_SC_EEEEEEEvNS4_8identityES13_S1D_vS1E_EENS_8epilogue10collective6detail29Sm90TmaWarpSpecializedAdapterINS1H_15DefaultEpilogueISK_SL_SL_NS1G_6thread17LinearCombinationISK_Li1EffLNS1L_9ScaleType4KindE0ELNS_15FloatRoundStyleE2ESK_EENS1_15EpilogueDefaultEEEEEvvEEEEvNT_6ParamsE,"",@"SHT_CUDA_INFO"
	.sectionflags	@""
	.align	4


	//----- nvinfo : EIATTR_CUDA_API_VERSION
	.align		4
        /*0000*/ 	.byte	0x04, 0x37
        /*0002*/ 	.short	(.L_21 - .L_20)
.L_20:
        /*0004*/ 	.word	0x00000082


	//----- nvinfo : EIATTR_KPARAM_INFO
	.align		4
.L_21:
        /*0008*/ 	.byte	0x04, 0x17
        /*000a*/ 	.short	(.L_23 - .L_22)
.L_22:
        /*000c*/ 	.word	0x00000000
        /*0010*/ 	.short	0x0000
        /*0012*/ 	.short	0x0070
        /*0014*/ 	.byte	0x00, 0xf0, 0x01, 0x10


	//----- nvinfo : EIATTR_SPARSE_MMA_MASK
	.align		4
.L_23:
        /*0018*/ 	.byte	0x03, 0x50
        /*001a*/ 	.short	0x0000


	//----- nvinfo : EIATTR_MAXREG_COUNT
	.align		4
        /*001c*/ 	.byte	0x03, 0x1b
        /*001e*/ 	.short	0x00a8


	//----- nvinfo : EIATTR_NUM_BARRIERS
	.align		4
        /*0020*/ 	.byte	0x02, 0x4c
        /*0022*/ 	.byte	0x01
	.zero		1


	//----- nvinfo : EIATTR_EXTERNS
	.align		4
        /*0024*/ 	.byte	0x04, 0x0f
        /*0026*/ 	.short	(.L_25 - .L_24)


	//   ....[0]....
	.align		4
.L_24:
        /*0028*/ 	.word	index@(__assertfail)


	//----- nvinfo : EIATTR_MERCURY_ISA_VERSION
	.align		4
.L_25:
        /*002c*/ 	.byte	0x03, 0x5f
        /*002e*/ 	.short	0x0101


	//----- nvinfo : EIATTR_INT_WARP_WIDE_INSTR_OFFSETS
	.align		4
        /*0030*/ 	.byte	0x04, 0x31
        /*0032*/ 	.short	(.L_27 - .L_26)


	//   ....[0]....
.L_26:
        /*0034*/ 	.word	0x00000480


	//   ....[1]....
        /*0038*/ 	.word	0x000004b0


	//   ....[2]....
        /*003c*/ 	.word	0x00000670


	//   ....[3]....
        /*0040*/ 	.word	0x00001f50


	//----- nvinfo : EIATTR_COOP_GROUP_MASK_REGIDS
	.align		4
.L_27:
        /*0044*/ 	.byte	0x04, 0x29
        /*0046*/ 	.short	(.L_29 - .L_28)


	//   ....[0]....
.L_28:
        /*0048*/ 	.word	0xffffffff


	//   ....[1]....
        /*004c*/ 	.word	0xffffffff


	//   ....[2]....
        /*0050*/ 	.word	0xffffffff


	//   ....[3]....
        /*0054*/ 	.word	0xffffffff


	//   ....[4]....
        /*0058*/ 	.word	0xffffffff


	//   ....[5]....
        /*005c*/ 	.word	0xffffffff


	//----- nvinfo : EIATTR_COOP_GROUP_INSTR_OFFSETS
	.align		4
.L_29:
        /*0060*/ 	.byte	0x04, 0x28
        /*0062*/ 	.short	(.L_31 - .L_30)


	//   ....[0]....
.L_30:
        /*0064*/ 	.word	0x00000060


	//   ....[1]....
        /*0068*/ 	.word	0x00000070


	//   ....[2]....
        /*006c*/ 	.word	0x00000130


	//   ....[3]....
        /*0070*/ 	.word	0x000002d0


	//   ....[4]....
        /*0074*/ 	.word	0x000007f0


	//   ....[5]....
        /*0078*/ 	.word	0x00001240


	//----- nvinfo : EIATTR_REG_RECONFIG
	.align		4
.L_31:
        /*007c*/ 	.byte	0x01, 0x54
	.zero		2


	//----- nvinfo : EIATTR_SYSCALL_OFFSETS
	.align		4
        /*0080*/ 	.byte	0x04, 0x46
        /*0082*/ 	.short	(.L_33 - .L_32)


	//   ....[0]....
.L_32:
        /*0084*/ 	.word	0x00001400


	//----- nvinfo : EIATTR_MBARRIER_INSTR_OFFSETS
	.align		4
.L_33:
        /*0088*/ 	.byte	0x04, 0x39
        /*008a*/ 	.short	(.L_35 - .L_34)


	//   ....[0]....
.L_34:
        /*008c*/ 	.word	0x00000230
        /*0090*/ 	.word	0x000000ff
        /*0094*/ 	.word	0x00000000
        /*0098*/ 	.short	0x0100
        /*009a*/ 	.byte	0x08
	.zero		1


	//   ....[1]....
        /*009c*/ 	.word	0x00000240
        /*00a0*/ 	.word	0x000000ff
        /*00a4*/ 	.word	0x00000020
        /*00a8*/ 	.short	0x0100
        /*00aa*/ 	.byte	0x08
	.zero		1


	//   ....[2]....
        /*00ac*/ 	.word	0x00000250
        /*00b0*/ 	.word	0x000000ff
        /*00b4*/ 	.word	0x00000008
        /*00b8*/ 	.short	0x0100
        /*00ba*/ 	.byte	0x08
	.zero		1


	//   ....[3]....
        /*00bc*/ 	.word	0x00000260
        /*00c0*/ 	.word	0x000000ff
        /*00c4*/ 	.word	0x00000028
        /*00c8*/ 	.short	0x0100
        /*00ca*/ 	.byte	0x08
	.zero		1


	//   ....[4]....
        /*00cc*/ 	.word	0x00000270
        /*00d0*/ 	.word	0x000000ff
        /*00d4*/ 	.word	0x00000010
        /*00d8*/ 	.short	0x0100
        /*00da*/ 	.byte	0x08
	.zero		1


	//   ....[5]....
        /*00dc*/ 	.word	0x00000280
        /*00e0*/ 	.word	0x000000ff
        /*00e4*/ 	.word	0x00000030
        /*00e8*/ 	.short	0x0100
        /*00ea*/ 	.byte	0x08
	.zero		1


	//   ....[6]....
        /*00ec*/ 	.word	0x00000290
        /*00f0*/ 	.word	0x000000ff
        /*00f4*/ 	.word	0x00000018
        /*00f8*/ 	.short	0x0100
        /*00fa*/ 	.byte	0x08
	.zero		1


	//   ....[7]....
        /*00fc*/ 	.word	0x000002a0
        /*0100*/ 	.word	0x000000ff
        /*0104*/ 	.word	0x00000038
        /*0108*/ 	.short	0x0100
        /*010a*/ 	.byte	0x08
	.zero		1


	//   ....[8]....
        /*010c*/ 	.word	0x000006f0
        /*0110*/ 	.word	0x000000ff
        /*0114*/ 	.word	0x00000050
        /*0118*/ 	.short	0x0100
        /*011a*/ 	.byte	0x06
	.zero		1


	//   ....[9]....
        /*011c*/ 	.word	0x00000780
        /*0120*/ 	.word	0x000000ff
        /*0124*/ 	.word	0x00000058
        /*0128*/ 	.short	0x0100
        /*012a*/ 	.byte	0x06
	.zero		1


	//   ....[10]....
        /*012c*/ 	.word	0x000014c0
        /*0130*/ 	.word	0x00000003
        /*0134*/ 	.word	0x00000000
        /*0138*/ 	.short	0x010a
        /*013a*/ 	.byte	0x3f
	.zero		1


	//   ....[11]....
        /*013c*/ 	.word	0x00001500
        /*0140*/ 	.word	0x00000003
        /*0144*/ 	.word	0x00000000
        /*0148*/ 	.short	0x010a
        /*014a*/ 	.byte	0x3f
	.zero		1


	//   ....[12]....
        /*014c*/ 	.word	0x00001a10
        /*0150*/ 	.word	0x00000005
        /*0154*/ 	.word	0x00000000
        /*0158*/ 	.short	0x010a
        /*015a*/ 	.byte	0x3f
	.zero		1


	//   ....[13]....
        /*015c*/ 	.word	0x00001a50
        /*0160*/ 	.word	0x00000005
        /*0164*/ 	.word	0x00000000
        /*0168*/ 	.short	0x010a
        /*016a*/ 	.byte	0x3f
	.zero		1


	//   ....[14]....
        /*016c*/ 	.word	0x00001df0
        /*0170*/ 	.word	0x00000005
        /*0174*/ 	.word	0x00000000
        /*0178*/ 	.short	0x0101
        /*017a*/ 	.byte	0x3f
	.zero		1


	//   ....[15]....
        /*017c*/ 	.word	0x00001fd0
        /*0180*/ 	.word	0x00000003
        /*0184*/ 	.word	0x00000000
        /*0188*/ 	.short	0x0101
        /*018a*/ 	.byte	0x3f
	.zero		1


	//   ....[16]....
        /*018c*/ 	.word	0x0000b8e0
        /*0190*/ 	.word	0x00000016
        /*0194*/ 	.word	0x00000020
        /*0198*/ 	.short	0x010a
        /*019a*/ 	.byte	0x3f
	.zero		1


	//   ....[17]....
        /*019c*/ 	.word	0x0000bcc0
        /*01a0*/ 	.word	0x00000004
        /*01a4*/ 	.word	0x00000058
        /*01a8*/ 	.short	0x0101
        /*01aa*/ 	.byte	0x3f
	.zero		1


	//   ....[18]....
        /*01ac*/ 	.word	0x0000c3d0
        /*01b0*/ 	.word	0x00000005
        /*01b4*/ 	.word	0x00000000
        /*01b8*/ 	.short	0x010a
        /*01ba*/ 	.byte	0x3f
	.zero		1


	//   ....[19]....
        /*01bc*/ 	.word	0x0000c450
        /*01c0*/ 	.word	0x00000007
        /*01c4*/ 	.word	0x00000000
        /*01c8*/ 	.short	0x010a
        /*01ca*/ 	.byte	0x3f
	.zero		1


	//   ....[20]....
        /*01cc*/ 	.word	0x0000c4e0
        /*01d0*/ 	.word	0x00000006
        /*01d4*/ 	.word	0x00000000
        /*01d8*/ 	.short	0x010a
        /*01da*/ 	.byte	0x3f
	.zero		1


	//   ....[21]....
        /*01dc*/ 	.word	0x0000c570
        /*01e0*/ 	.word	0x00000003
        /*01e4*/ 	.word	0x00000000
        /*01e8*/ 	.short	0x010a
        /*01ea*/ 	.byte	0x3f
	.zero		1


	//   ....[22]....
        /*01ec*/ 	.word	0x0000c5d0
        /*01f0*/ 	.word	0x00000003
        /*01f4*/ 	.word	0x00000000
        /*01f8*/ 	.short	0x010a
        /*01fa*/ 	.byte	0x3f
	.zero		1


	//   ....[23]....
        /*01fc*/ 	.word	0x0000c620
        /*0200*/ 	.word	0x00000005
        /*0204*/ 	.word	0x00000000
        /*0208*/ 	.short	0x010a
        /*020a*/ 	.byte	0x3f
	.zero		1


	//   ....[24]....
        /*020c*/ 	.word	0x0000c6f0
        /*0210*/ 	.word	0x00000016
        /*0214*/ 	.word	0x00000020
        /*0218*/ 	.short	0x010a
        /*021a*/ 	.byte	0x3f
	.zero		1


	//   ....[25]....
        /*021c*/ 	.word	0x0000c7c0
        /*0220*/ 	.word	0x00000005
        /*0224*/ 	.word	0x00000000
        /*0228*/ 	.short	0x010a
        /*022a*/ 	.byte	0x3f
	.zero		1


	//   ....[26]....
        /*022c*/ 	.word	0x0000c810
        /*0230*/ 	.word	0x00000007
        /*0234*/ 	.word	0x00000000
        /*0238*/ 	.short	0x010a
        /*023a*/ 	.byte	0x3f
	.zero		1


	//   ....[27]....
        /*023c*/ 	.word	0x0000c860
        /*0240*/ 	.word	0x00000006
        /*0244*/ 	.word	0x00000000
        /*0248*/ 	.short	0x010a
        /*024a*/ 	.byte	0x3f
	.zero		1


	//----- nvinfo : EIATTR_NUM_MBARRIERS
	.align		4
.L_35:
        /*024c*/ 	.byte	0x03, 0x38
        /*024e*/ 	.short	0x000a


	//----- nvinfo : EIATTR_EXIT_INSTR_OFFSETS
	.align		4
        /*0250*/ 	.byte	0x04, 0x1c
        /*0252*/ 	.short	(.L_37 - .L_36)


	//   ....[0]....
.L_36:
        /*0254*/ 	.word	0x00000950


	//   ....[1]....
        /*0258*/ 	.word	0x00001170


	//   ....[2]....
        /*025c*/ 	.word	0x0000af10


	//   ....[3]....
        /*0260*/ 	.word	0x0000b470


	//   ....[4]....
        /*0264*/ 	.word	0x0000c5c0


	//----- nvinfo : EIATTR_MAX_THREADS
	.align		4
.L_37:
        /*0268*/ 	.byte	0x04, 0x05
        /*026a*/ 	.short	(.L_39 - .L_38)
.L_38:
        /*026c*/ 	.word	0x00000180
        /*0270*/ 	.word	0x00000001
        /*0274*/ 	.word	0x00000001


	//----- nvinfo : EIATTR_CRS_STACK_SIZE
	.align		4
.L_39:
        /*0278*/ 	.byte	0x04, 0x1e
        /*027a*/ 	.short	(.L_41 - .L_40)
.L_40:
        /*027c*/ 	.word	0x00000000


	//----- nvinfo : EIATTR_CBANK_PARAM_SIZE
	.align		4
.L_41:
        /*0280*/ 	.byte	0x03, 0x19
        /*0282*/ 	.short	0x0470


	//----- nvinfo : EIATTR_PARAM_CBANK
	.align		4
        /*0284*/ 	.byte	0x04, 0x0a
        /*0286*/ 	.short	(.L_43 - .L_42)
	.align		4
.L_42:
        /*0288*/ 	.word	index@(.nv.constant0._ZN7cutlass13device_kernelINS_4gemm6kernel13GemmUniversalIN4cute5tupleIJiiiiEEENS1_10collective13CollectiveMmaINS1_34MainloopSm90TmaGmmaWarpSpecializedILi4ENS5_IJNS4_1CILi2EEESB_NSA_ILi1EEEEEENS1_35KernelTmaWarpSpecializedCooperativeEEENS5_IJNSA_ILi256EEENSA_ILi128EEENSA_ILi64EEEEEENS_10bfloat16_tENS5_IJlSC_lEEESK_SL_NS4_8TiledMMAINS4_8MMA_AtomIJNS4_4SM904GMMA28MMA_64x128x16_F32BF16BF16_SSILNSP_5MajorE0ELSR_0ELNSP_7ScaleInE1ELSS_1EEEEEENS4_6LayoutINS5_IJSB_SC_SC_EEENS5_IJSC_NSA_ILi0EEESX_EEEEENS5_IJNS4_10UnderscoreES10_S10_EEEEENS4_23SM90_TMA_LOAD_MULTICASTENS4_14ComposedLayoutINS4_7SwizzleILi3ELi4ELi3EEENS4_18smem_ptr_flag_bitsILi16EEENSV_INS5_IJNSA_ILi8EEESI_EEENS5_IJSI_SC_EEEEEEEvNS4_8identityES13_S1D_vS1E_EENS_8epilogue10collective6detail29Sm90TmaWarpSpecializedAdapterINS1H_15DefaultEpilogueISK_SL_SL_NS1G_6thread17LinearCombinationISK_Li1EffLNS1L_9ScaleType4KindE0ELNS_15FloatRoundStyleE2ESK_EENS1_15EpilogueDefaultEEEEEvvEEEEvNT_6ParamsE)
        /*028c*/ 	.short	0x0210
        /*028e*/ 	.short	0x0470


	//----- nvinfo : EIATTR_SW_WAR
	.align		4
.L_43:
        /*0290*/ 	.byte	0x04, 0x36
        /*0292*/ 	.short	(.L_45 - .L_44)
.L_44:
        /*0294*/ 	.word	0x00000008
.L_45:


//--------------------- .nv.callgraph             --------------------------
	.section	.nv.callgraph,"",@"SHT_CUDA_CALLGRAPH"
	.align	4
	.sectionentsize	8
	.align		4
        /*0000*/ 	.word	0x00000000
	.align		4
        /*0004*/ 	.word	0xffffffff
	.align		4
        /*0008*/ 	.word	index@(_ZN7cutlass13device_kernelINS_4gemm6kernel13GemmUniversalIN4cute5tupleIJiiiiEEENS1_10collective13CollectiveMmaINS1_34MainloopSm90TmaGmmaWarpSpecializedILi4ENS5_IJNS4_1CILi2EEESB_NSA_ILi1EEEEEENS1_35KernelTmaWarpSpecializedCooperativeEEENS5_IJNSA_ILi256EEENSA_ILi128EEENSA_ILi64EEEEEENS_10bfloat16_tENS5_IJlSC_lEEESK_SL_NS4_8TiledMMAINS4_8MMA_AtomIJNS4_4SM904GMMA28MMA_64x128x16_F32BF16BF16_SSILNSP_5MajorE0ELSR_0ELNSP_7ScaleInE1ELSS_1EEEEEENS4_6LayoutINS5_IJSB_SC_SC_EEENS5_IJSC_NSA_ILi0EEESX_EEEEENS5_IJNS4_10UnderscoreES10_S10_EEEEENS4_23SM90_TMA_LOAD_MULTICASTENS4_14ComposedLayoutINS4_7SwizzleILi3ELi4ELi3EEENS4_18smem_ptr_flag_bitsILi16EEENSV_INS5_IJNSA_ILi8EEESI_EEENS5_IJSI_SC_EEEEEEEvNS4_8identityES13_S1D_vS1E_EENS_8epilogue10collective6detail29Sm90TmaWarpSpecializedAdapterINS1H_15DefaultEpilogueISK_SL_SL_NS1G_6thread17LinearCombinationISK_Li1EffLNS1L_9ScaleType4KindE0ELNS_15FloatRoundStyleE2ESK_EENS1_15EpilogueDefaultEEEEEvvEEEEvNT_6ParamsE)
	.align		4
        /*000c*/ 	.word	index@(__assertfail)
	.align		4
        /*0010*/ 	.word	0x00000000
	.align		4
        /*0014*/ 	.word	0xfffffffe
	.align		4
        /*0018*/ 	.word	0x00000000
	.align		4
        /*001c*/ 	.word	0xfffffffd
	.align		4
        /*0020*/ 	.word	0x00000000
	.align		4
        /*0024*/ 	.word	0xfffffffc


//--------------------- .nv.constant4             --------------------------
	.section	.nv.constant4,"a",@progbits
	.align	8
	.align		8
.nv.constant4:
        /*0000*/ 	.dword	__assertfail
	.align		8
        /*0008*/ 	.dword	__unnamed_1
	.align		8
        /*0010*/ 	.dword	_ZN39_INTERNAL_c2671166_4_k_cu_df60b851_33154cuda3std3__45__cpo5beginE
	.align		8
        /*0018*/ 	.dword	_ZN39_INTERNAL_c2671166_4_k_cu_df60b851_33154cuda3std3__45__cpo3endE
	.align		8
        /*0020*/ 	.dword	_ZN39_INTERNAL_c2671166_4_k_cu_df60b851_33154cuda3std3__45__cpo6cbeginE
	.align		8
        /*0028*/ 	.dword	_ZN39_INTERNAL_c2671166_4_k_cu_df60b851_33154cuda3std3__45__cpo4cendE
	.align		8
        /*0030*/ 	.dword	_ZN39_INTERNAL_c2671166_4_k_cu_df60b851_33154cuda3std3__441_GLOBAL__N__c2671166_4_k_cu_df60b851_33156ignoreE
	.align		8
        /*0038*/ 	.dword	_ZN39_INTERNAL_c2671166_4_k_cu_df60b851_33154cuda3std3__419piecewise_constructE
	.align		8
        /*0040*/ 	.dword	_ZN39_INTERNAL_c2671166_4_k_cu_df60b851_33154cuda3std3__48in_placeE
	.align		8
        /*0048*/ 	.dword	_ZN39_INTERNAL_c2671166_4_k_cu_df60b851_33154cuda3std6ranges3__45__cpo4swapE
	.align		8
        /*0050*/ 	.dword	_ZN39_INTERNAL_c2671166_4_k_cu_df60b851_33154cuda3std6ranges3__45__cpo9iter_moveE
	.align		8
        /*0058*/ 	.dword	_ZN39_INTERNAL_c2671166_4_k_cu_df60b851_33154cute7productE
	.align		8
        /*0060*/ 	.dword	_ZN39_INTERNAL_c2671166_4_k_cu_df60b851_33154cute1_E
	.align		8
        /*0068*/ 	.dword	$str$22
	.align		8
        /*0070*/ 	.dword	$str$23


//--------------------- .text._ZN7cutlass13device_kernelINS_4gemm6kernel13GemmUniversalIN4cute5tupleIJiiiiEEENS1_10collective13CollectiveMmaINS1_34MainloopSm90TmaGmmaWarpSpecializedILi4ENS5_IJNS4_1CILi2EEESB_NSA_ILi1EEEEEENS1_35KernelTmaWarpSpecializedCooperativeEEENS5_IJNSA_ILi256EEENSA_ILi128EEENSA_ILi64EEEEEENS_10bfloat16_tENS5_IJlSC_lEEESK_SL_NS4_8TiledMMAINS4_8MMA_AtomIJNS4_4SM904GMMA28MMA_64x128x16_F32BF16BF16_SSILNSP_5MajorE0ELSR_0ELNSP_7ScaleInE1ELSS_1EEEEEENS4_6LayoutINS5_IJSB_SC_SC_EEENS5_IJSC_NSA_ILi0EEESX_EEEEENS5_IJNS4_10UnderscoreES10_S10_EEEEENS4_23SM90_TMA_LOAD_MULTICASTENS4_14ComposedLayoutINS4_7SwizzleILi3ELi4ELi3EEENS4_18smem_ptr_flag_bitsILi16EEENSV_INS5_IJNSA_ILi8EEESI_EEENS5_IJSI_SC_EEEEEEEvNS4_8identityES13_S1D_vS1E_EENS_8epilogue10collective6detail29Sm90TmaWarpSpecializedAdapterINS1H_15DefaultEpilogueISK_SL_SL_NS1G_6thread17LinearCombinationISK_Li1EffLNS1L_9ScaleType4KindE0ELNS_15FloatRoundStyleE2ESK_EENS1_15EpilogueDefaultEEEEEvvEEEEvNT_6ParamsE --------------------------
	.section	.text._ZN7cutlass13device_kernelINS_4gemm6kernel13GemmUniversalIN4cute5tupleIJiiiiEEENS1_10collective13CollectiveMmaINS1_34MainloopSm90TmaGmmaWarpSpecializedILi4ENS5_IJNS4_1CILi2EEESB_NSA_ILi1EEEEEENS1_35KernelTmaWarpSpecializedCooperativeEEENS5_IJNSA_ILi256EEENSA_ILi128EEENSA_ILi64EEEEEENS_10bfloat16_tENS5_IJlSC_lEEESK_SL_NS4_8TiledMMAINS4_8MMA_AtomIJNS4_4SM904GMMA28MMA_64x128x16_F32BF16BF16_SSILNSP_5MajorE0ELSR_0ELNSP_7ScaleInE1ELSS_1EEEEEENS4_6LayoutINS5_IJSB_SC_SC_EEENS5_IJSC_NSA_ILi0EEESX_EEEEENS5_IJNS4_10UnderscoreES10_S10_EEEEENS4_23SM90_TMA_LOAD_MULTICASTENS4_14ComposedLayoutINS4_7SwizzleILi3ELi4ELi3EEENS4_18smem_ptr_flag_bitsILi16EEENSV_INS5_IJNSA_ILi8EEESI_EEENS5_IJSI_SC_EEEEEEEvNS4_8identityES13_S1D_vS1E_EENS_8epilogue10collective6detail29Sm90TmaWarpSpecializedAdapterINS1H_15DefaultEpilogueISK_SL_SL_NS1G_6thread17LinearCombinationISK_Li1EffLNS1L_9ScaleType4KindE0ELNS_15FloatRoundStyleE2ESK_EENS1_15EpilogueDefaultEEEEEvvEEEEvNT_6ParamsE,"ax",@progbits
	.align	128
.text._ZN7cutlass13device_kernelINS_4gemm6kernel13GemmUniversalIN4cute5tupleIJiiiiEEENS1_10collective13CollectiveMmaINS1_34MainloopSm90TmaGmmaWarpSpecializedILi4ENS5_IJNS4_1CILi2EEESB_NSA_ILi1EEEEEENS1_35KernelTmaWarpSpecializedCooperativeEEENS5_IJNSA_ILi256EEENSA_ILi128EEENSA_ILi64EEEEEENS_10bfloat16_tENS5_IJlSC_lEEESK_SL_NS4_8TiledMMAINS4_8MMA_AtomIJNS4_4SM904GMMA28MMA_64x128x16_F32BF16BF16_SSILNSP_5MajorE0ELSR_0ELNSP_7ScaleInE1ELSS_1EEEEEENS4_6LayoutINS5_IJSB_SC_SC_EEENS5_IJSC_NSA_ILi0EEESX_EEEEENS5_IJNS4_10UnderscoreES10_S10_EEEEENS4_23SM90_TMA_LOAD_MULTICASTENS4_14ComposedLayoutINS4_7SwizzleILi3ELi4ELi3EEENS4_18smem_ptr_flag_bitsILi16EEENSV_INS5_IJNSA_ILi8EEESI_EEENS5_IJSI_SC_EEEEEEEvNS4_8identityES13_S1D_vS1E_EENS_8epilogue10collective6detail29Sm90TmaWarpSpecializedAdapterINS1H_15DefaultEpilogueISK_SL_SL_NS1G_6thread17LinearCombinationISK_Li1EffLNS1L_9ScaleType4KindE0ELNS_15FloatRoundStyleE2ESK_EENS1_15EpilogueDefaultEEEEEvvEEEEvNT_6ParamsE:
        .type           _ZN7cutlass13device_kernelINS_4gemm6kernel13GemmUniversalIN4cute5tupleIJiiiiEEENS1_10collective13CollectiveMmaINS1_34MainloopSm90TmaGmmaWarpSpecializedILi4ENS5_IJNS4_1CILi2EEESB_NSA_ILi1EEEEEENS1_35KernelTmaWarpSpecializedCooperativeEEENS5_IJNSA_ILi256EEENSA_ILi128EEENSA_ILi64EEEEEENS_10bfloat16_tENS5_IJlSC_lEEESK_SL_NS4_8TiledMMAINS4_8MMA_AtomIJNS4_4SM904GMMA28MMA_64x128x16_F32BF16BF16_SSILNSP_5MajorE0ELSR_0ELNSP_7ScaleInE1ELSS_1EEEEEENS4_6LayoutINS5_IJSB_SC_SC_EEENS5_IJSC_NSA_ILi0EEESX_EEEEENS5_IJNS4_10UnderscoreES10_S10_EEEEENS4_23SM90_TMA_LOAD_MULTICASTENS4_14ComposedLayoutINS4_7SwizzleILi3ELi4ELi3EEENS4_18smem_ptr_flag_bitsILi16EEENSV_INS5_IJNSA_ILi8EEESI_EEENS5_IJSI_SC_EEEEEEEvNS4_8identityES13_S1D_vS1E_EENS_8epilogue10collective6detail29Sm90TmaWarpSpecializedAdapterINS1H_15DefaultEpilogueISK_SL_SL_NS1G_6thread17LinearCombinationISK_Li1EffLNS1L_9ScaleType4KindE0ELNS_15FloatRoundStyleE2ESK_EENS1_15EpilogueDefaultEEEEEvvEEEEvNT_6ParamsE,@function
        .size           _ZN7cutlass13device_kernelINS_4gemm6kernel13GemmUniversalIN4cute5tupleIJiiiiEEENS1_10collective13CollectiveMmaINS1_34MainloopSm90TmaGmmaWarpSpecializedILi4ENS5_IJNS4_1CILi2EEESB_NSA_ILi1EEEEEENS1_35KernelTmaWarpSpecializedCooperativeEEENS5_IJNSA_ILi256EEENSA_ILi128EEENSA_ILi64EEEEEENS_10bfloat16_tENS5_IJlSC_lEEESK_SL_NS4_8TiledMMAINS4_8MMA_AtomIJNS4_4SM904GMMA28MMA_64x128x16_F32BF16BF16_SSILNSP_5MajorE0ELSR_0ELNSP_7ScaleInE1ELSS_1EEEEEENS4_6LayoutINS5_IJSB_SC_SC_EEENS5_IJSC_NSA_ILi0EEESX_EEEEENS5_IJNS4_10UnderscoreES10_S10_EEEEENS4_23SM90_TMA_LOAD_MULTICASTENS4_14ComposedLayoutINS4_7SwizzleILi3ELi4ELi3EEENS4_18smem_ptr_flag_bitsILi16EEENSV_INS5_IJNSA_ILi8EEESI_EEENS5_IJSI_SC_EEEEEEEvNS4_8identityES13_S1D_vS1E_EENS_8epilogue10collective6detail29Sm90TmaWarpSpecializedAdapterINS1H_15DefaultEpilogueISK_SL_SL_NS1G_6thread17LinearCombinationISK_Li1EffLNS1L_9ScaleType4KindE0ELNS_15FloatRoundStyleE2ESK_EENS1_15EpilogueDefaultEEEEEvvEEEEvNT_6ParamsE,(.L_x_323 - _ZN7cutlass13device_kernelINS_4gemm6kernel13GemmUniversalIN4cute5tupleIJiiiiEEENS1_10collective13CollectiveMmaINS1_34MainloopSm90TmaGmmaWarpSpecializedILi4ENS5_IJNS4_1CILi2EEESB_NSA_ILi1EEEEEENS1_35KernelTmaWarpSpecializedCooperativeEEENS5_IJNSA_ILi256EEENSA_ILi128EEENSA_ILi64EEEEEENS_10bfloat16_tENS5_IJlSC_lEEESK_SL_NS4_8TiledMMAINS4_8MMA_AtomIJNS4_4SM904GMMA28MMA_64x128x16_F32BF16BF16_SSILNSP_5MajorE0ELSR_0ELNSP_7ScaleInE1ELSS_1EEEEEENS4_6LayoutINS5_IJSB_SC_SC_EEENS5_IJSC_NSA_ILi0EEESX_EEEEENS5_IJNS4_10UnderscoreES10_S10_EEEEENS4_23SM90_TMA_LOAD_MULTICASTENS4_14ComposedLayoutINS4_7SwizzleILi3ELi4ELi3EEENS4_18smem_ptr_flag_bitsILi16EEENSV_INS5_IJNSA_ILi8EEESI_EEENS5_IJSI_SC_EEEEEEEvNS4_8identityES13_S1D_vS1E_EENS_8epilogue10collective6detail29Sm90TmaWarpSpecializedAdapterINS1H_15DefaultEpilogueISK_SL_SL_NS1G_6thread17LinearCombinationISK_Li1EffLNS1L_9ScaleType4KindE0ELNS_15FloatRoundStyleE2ESK_EENS1_15EpilogueDefaultEEEEEvvEEEEvNT_6ParamsE)
        .other          _ZN7cutlass13device_kernelINS_4gemm6kernel13GemmUniversalIN4cute5tupleIJiiiiEEENS1_10collective13CollectiveMmaINS1_34MainloopSm90TmaGmmaWarpSpecializedILi4ENS5_IJNS4_1CILi2EEESB_NSA_ILi1EEEEEENS1_35KernelTmaWarpSpecializedCooperativeEEENS5_IJNSA_ILi256EEENSA_ILi128EEENSA_ILi64EEEEEENS_10bfloat16_tENS5_IJlSC_lEEESK_SL_NS4_8TiledMMAINS4_8MMA_AtomIJNS4_4SM904GMMA28MMA_64x128x16_F32BF16BF16_SSILNSP_5MajorE0ELSR_0ELNSP_7ScaleInE1ELSS_1EEEEEENS4_6LayoutINS5_IJSB_SC_SC_EEENS5_IJSC_NSA_ILi0EEESX_EEEEENS5_IJNS4_10UnderscoreES10_S10_EEEEENS4_23SM90_TMA_LOAD_MULTICASTENS4_14ComposedLayoutINS4_7SwizzleILi3ELi4ELi3EEENS4_18smem_ptr_flag_bitsILi16EEENSV_INS5_IJNSA_ILi8EEESI_EEENS5_IJSI_SC_EEEEEEEvNS4_8identityES13_S1D_vS1E_EENS_8epilogue10collective6detail29Sm90TmaWarpSpecializedAdapterINS1H_15DefaultEpilogueISK_SL_SL_NS1G_6thread17LinearCombinationISK_Li1EffLNS1L_9ScaleType4KindE0ELNS_15FloatRoundStyleE2ESK_EENS1_15EpilogueDefaultEEEEEvvEEEEvNT_6ParamsE,@"STO_CUDA_ENTRY STV_DEFAULT"
_ZN7cutlass13device_kernelINS_4gemm6kernel13GemmUniversalIN4cute5tupleIJiiiiEEENS1_10collective13CollectiveMmaINS1_34MainloopSm90TmaGmmaWarpSpecializedILi4ENS5_IJNS4_1CILi2EEESB_NSA_ILi1EEEEEENS1_35KernelTmaWarpSpecializedCooperativeEEENS5_IJNSA_ILi256EEENSA_ILi128EEENSA_ILi64EEEEEENS_10bfloat16_tENS5_IJlSC_lEEESK_SL_NS4_8TiledMMAINS4_8MMA_AtomIJNS4_4SM904GMMA28MMA_64x128x16_F32BF16BF16_SSILNSP_5MajorE0ELSR_0ELNSP_7ScaleInE1ELSS_1EEEEEENS4_6LayoutINS5_IJSB_SC_SC_EEENS5_IJSC_NSA_ILi0EEESX_EEEEENS5_IJNS4_10UnderscoreES10_S10_EEEEENS4_23SM90_TMA_LOAD_MULTICASTENS4_14ComposedLayoutINS4_7SwizzleILi3ELi4ELi3EEENS4_18smem_ptr_flag_bitsILi16EEENSV_INS5_IJNSA_ILi8EEESI_EEENS5_IJSI_SC_EEEEEEEvNS4_8identityES13_S1D_vS1E_EENS_8epilogue10collective6detail29Sm90TmaWarpSpecializedAdapterINS1H_15DefaultEpilogueISK_SL_SL_NS1G_6thread17LinearCombinationISK_Li1EffLNS1L_9ScaleType4KindE0ELNS_15FloatRoundStyleE2ESK_EENS1_15EpilogueDefaultEEEEEvvEEEEvNT_6ParamsE:
[----:B------:R-:W0:Y:S01]  /*0000*/  LDC R1, c[0x0][0x28] ;  /* 0x00000a00ff017b82 */ /* 0x000e220000000800 */
[----:B------:R-:W1:Y:S01]  /*0010*/  S2R R18, SR_TID.X ;  /* 0x0000000000127919 */ /* 0x000e620000002100 */
[----:B------:R-:W-:Y:S01]  /*0020*/  ELECT P0, URZ, PT ;  /* 0x00000000003f782f */ /* 0x000fe20003800000 */
[----:B------:R-:W-:Y:S01]  /*0030*/  BSSY B0, `(.L_x_0) ;  /* 0x000000f000007945 */ /* 0x000fe20003800000 */
[--C-:B-1----:R-:W-:Y:S02]  /*0040*/  SHF.R.U32.HI R0, RZ, 0x5, R18.reuse ;  /* 0x00000005ff007819 */ /* 0x102fe40000011612 */
[----:B------:R-:W-:-:S03]  /*0050*/  SHF.R.U32.HI R3, RZ, 0x7, R18 ;  /* 0x00000007ff037819 */ /* 0x000fc60000011612 */
[----:B------:R-:W1:Y:S04]  /*0060*/  SHFL.IDX PT, R2, R0, RZ, 0x1f ;  /* 0x00001fff00027589 */ /* 0x000e6800000e0000 */
[----:B------:R2:W3:Y:S01]  /*0070*/  SHFL.IDX PT, R5, R3, RZ, 0x1f ;  /* 0x00001fff03057589 */ /* 0x0004e200000e0000 */
[----:B-1----:R-:W-:-:S13]  /*0080*/  ISETP.NE.OR P0, PT, R2, RZ, !P0 ;  /* 0x000000ff0200720c */ /* 0x002fda0004705670 */
[----:B0-23--:R-:W-:Y:S05]  /*0090*/  @P0 BRA `(.L_x_1) ;  /* 0x0000000000200947 */ /* 0x00dfea0003800000 */
[----:B------:R-:W-:Y:S02]  /*00a0*/  ULDC.64 UR4, c[0x0][0x198] ;  /* 0x0000660000047ab9 */ /* 0x000fe40000000a00 */
[----:B------:R-:W-:Y:S02]  /*00b0*/  UIADD3 UR6, UP0, UR4, 0xf0, URZ ;  /* 0x000000f004067890 */ /* 0x000fe4000ff1e03f */
[----:B------:R-:W-:Y:S02]  /*00c0*/  UIADD3 UR4, UP1, UR4, 0x1f0, URZ ;  /* 0x000001f004047890 */ /* 0x000fe4000ff3e03f */
[----:B------:R-:W-:Y:S02]  /*00d0*/  UIADD3.X UR7, URZ, UR5, URZ, UP0, !UPT ;  /* 0x000000053f077290 */ /* 0x000fe400087fe43f */
[----:B------:R-:W-:-:S07]  /*00e0*/  UIADD3.X UR5, URZ, UR5, URZ, UP1, !UPT ;  /* 0x000000053f057290 */ /* 0x000fce0008ffe43f */
[----:B------:R0:W-:Y:S02]  /*00f0*/  UTMACCTL.PF [UR6] ;  /* 0x00000000060079b9 */ /* 0x0001e40008040000 */
[----:B------:R0:W-:Y:S02]  /*0100*/  UTMACCTL.PF [UR4] ;  /* 0x00000000040079b9 */ /* 0x0001e40008040000 */
[----:B0-----:R-:W-:Y:S01]  /*0110*/  NOP ;  /* 0x0000000000007918 */ /* 0x001fe20000000000 */
.L_x_1:
[----:B------:R-:W-:Y:S05]  /*0120*/  BSYNC B0 ;  /* 0x0000000000007941 */ /* 0x000fea0003800000 */
.L_x_0:
[----:B------:R-:W0:Y:S02]  /*0130*/  SHFL.IDX PT, R3, R0, RZ, 0x1f ;  /* 0x00001fff00037589 */ /* 0x000e2400000e0000 */
[----:B0-----:R-:W-:-:S13]  /*0140*/  ISETP.NE.AND P0, PT, R3, RZ, PT ;  /* 0x000000ff0300720c */ /* 0x001fda0003f05270 */
[----:B------:R-:W-:Y:S05]  /*0150*/  @P0 BRA `(.L_x_2) ;  /* 0x0000000000580947 */ /* 0x000fea0003800000 */
[----:B------:R-:W0:Y:S01]  /*0160*/  S2UR UR8, SR_CgaCtaId ;  /* 0x00000000000879c3 */ /* 0x000e220000008800 */
[----:B------:R-:W-:Y:S01]  /*0170*/  UMOV UR4, 0x400 ;  /* 0x0000040000047882 */ /* 0x000fe20000000000 */
[----:B------:R-:W-:Y:S01]  /*0180*/  UMOV UR5, 0x1 ;  /* 0x0000000100057882 */ /* 0x000fe20000000000 */
[----:B------:R-:W-:Y:S01]  /*0190*/  UMOV UR6, 0x6 ;  /* 0x0000000600067882 */ /* 0x000fe20000000000 */
[----:B------:R-:W-:Y:S01]  /*01a0*/  ELECT P0, URZ, PT ;  /* 0x00000000003f782f */ /* 0x000fe20003800000 */
[----:B------:R-:W-:-:S04]  /*01b0*/  UIADD3 UR6, -UR6, 0x100000, URZ ;  /* 0x0010000006067890 */ /* 0x000fc8000fffe13f */
[----:B------:R-:W-:Y:S02]  /*01c0*/  USHF.L.U32 UR7, UR6, 0xb, URZ ;  /* 0x0000000b06077899 */ /* 0x000fe4000800063f */
[----:B------:R-:W-:Y:S02]  /*01d0*/  USHF.L.U32 UR6, UR6, 0x1, URZ ;  /* 0x0000000106067899 */ /* 0x000fe4000800063f */
[----:B0-----:R-:W-:Y:S02]  /*01e0*/  ULEA UR8, UR8, UR4, 0x18 ;  /* 0x0000000408087291 */ /* 0x001fe4000f8ec03f */
[----:B------:R-:W-:-:S04]  /*01f0*/  UIADD3 UR4, -UR5, 0x100000, URZ ;  /* 0x0010000005047890 */ /* 0x000fc8000fffe13f */
[----:B------:R-:W-:Y:S02]  /*0200*/  USHF.L.U32 UR5, UR4, 0xb, URZ ;  /* 0x0000000b04057899 */ /* 0x000fe4000800063f */
[----:B------:R-:W-:Y:S01]  /*0210*/  USHF.L.U32 UR4, UR4, 0x1, URZ ;  /* 0x0000000104047899 */ /* 0x000fe2000800063f */
[----:B------:R-:W0:Y:S11]  /*0220*/  FENCE.VIEW.ASYNC.S ;  /* 0x00000000000073c6 */ /* 0x000e360000000000 */
[----:B0-----:R0:W1:Y:S01]  /*0230*/  SYNCS.EXCH.64 URZ, [UR8], UR4 ;  /* 0x00000004083f75b2 */ /* 0x0010620008000100 */
[----:B------:R0:W2:Y:S01]  /*0240*/  SYNCS.EXCH.64 URZ, [UR8+0x20], UR6 ;  /* 0x00002006083f75b2 */ /* 0x0000a20008000100 */
[----:B------:R0:W3:Y:S01]  /*0250*/  SYNCS.EXCH.64 URZ, [UR8+0x8], UR4 ;  /* 0x00000804083f75b2 */ /* 0x0000e20008000100 */
[----:B------:R0:W4:Y:S01]  /*0260*/  SYNCS.EXCH.64 URZ, [UR8+0x28], UR6 ;  /* 0x00002806083f75b2 */ /* 0x0001220008000100 */
[----:B------:R0:W0:Y:S01]  /*0270*/  SYNCS.EXCH.64 URZ, [UR8+0x10], UR4 ;  /* 0x00001004083f75b2 */ /* 0x0000220008000100 */
[----:B------:R0:W0:Y:S01]  /*0280*/  SYNCS.EXCH.64 URZ, [UR8+0x30], UR6 ;  /* 0x00003006083f75b2 */ /* 0x0000220008000100 */
[----:B------:R0:W0:Y:S01]  /*0290*/  SYNCS.EXCH.64 URZ, [UR8+0x18], UR4 ;  /* 0x00001804083f75b2 */ /* 0x0000220008000100 */
[----:B------:R0:W0:Y:S01]  /*02a0*/  SYNCS.EXCH.64 URZ, [UR8+0x38], UR6 ;  /* 0x00003806083f75b2 */ /* 0x0000220008000100 */
[----:B------:R-:W-:Y:S01]  /*02b0*/  NOP ;  /* 0x0000000000007918 */ /* 0x000fe20000000000 */
.L_x_2:
[----:B------:R-:W-:Y:S01]  /*02c0*/  SHF.R.S32.HI R7, RZ, 0x1f, R18 ;  /* 0x0000001fff077819 */ /* 0x000fe20000011412 */
[----:B------:R-:W5:Y:S01]  /*02d0*/  SHFL.IDX PT, R0, R0, RZ, 0x1f ;  /* 0x00001fff00007589 */ /* 0x000f6200000e0000 */
[----:B0-----:R-:W0:Y:S01]  /*02e0*/  S2UR UR8, SR_CTAID.X ;  /* 0x00000000000879c3 */ /* 0x001e220000002500 */
[----:B------:R-:W-:Y:S02]  /*02f0*/  ELECT P0, URZ, PT ;  /* 0x00000000003f782f */ /* 0x000fe40003800000 */
[----:B------:R-:W-:Y:S01]  /*0300*/  LEA.HI R7, R7, R18, RZ, 0x7 ;  /* 0x0000001207077211 */ /* 0x000fe200078f38ff */
[----:B------:R-:W1:Y:S01]  /*0310*/  S2R R4, SR_CTAID.Y ;  /* 0x0000000000047919 */ /* 0x000e620000002600 */
[----:B------:R-:W-:Y:S01]  /*0320*/  SHF.R.S32.HI R8, RZ, 0x1f, R3 ;  /* 0x0000001fff087819 */ /* 0x000fe20000011403 */
[----:B------:R-:W-:Y:S01]  /*0330*/  ULDC UR4, c[0x0][0x150] ;  /* 0x0000540000047ab9 */ /* 0x000fe20000000800 */
[----:B------:R-:W-:Y:S01]  /*0340*/  LOP3.LUT R7, R7, 0xffffff80, RZ, 0xc0, !PT ;  /* 0xffffff8007077812 */ /* 0x000fe200078ec0ff */
[----:B------:R-:W-:Y:S01]  /*0350*/  NOP ;  /* 0x0000000000007918 */ /* 0x000fe20000000000 */
[----:B------:R-:W-:Y:S01]  /*0360*/  LEA.HI R8, R8, R3, RZ, 0x2 ;  /* 0x0000000308087211 */ /* 0x000fe200078f10ff */
[----:B------:R-:W2:Y:S01]  /*0370*/  LDC R10, c[0x0][0x144] ;  /* 0x00005100ff0a7b82 */ /* 0x000ea20000000800 */
[----:B------:R-:W-:Y:S01]  /*0380*/  NOP ;  /* 0x0000000000007918 */ /* 0x000fe20000000000 */
[----:B------:R-:W-:Y:S01]  /*0390*/  IMAD.IADD R6, R18, 0x1, -R7 ;  /* 0x0000000112067824 */ /* 0x000fe200078e0a07 */
[----:B------:R-:W-:Y:S01]  /*03a0*/  LOP3.LUT R8, R8, 0x3ffffffc, RZ, 0xc0, !PT ;  /* 0x3ffffffc08087812 */ /* 0x000fe200078ec0ff */
[----:B------:R-:W-:Y:S01]  /*03b0*/  IMAD.MOV.U32 R22, RZ, RZ, 0x1 ;  /* 0x00000001ff167424 */ /* 0x000fe200078e00ff */
[----:B------:R-:W-:-:S02]  /*03c0*/  ISETP.NE.AND P3, PT, R5, RZ, PT ;  /* 0x000000ff0500720c */ /* 0x000fc40003f65270 */
[----:B------:R-:W-:Y:S01]  /*03d0*/  SHF.R.S32.HI R7, RZ, 0x1f, R6 ;  /* 0x0000001fff077819 */ /* 0x000fe20000011406 */
[----:B------:R-:W-:Y:S01]  /*03e0*/  IMAD.IADD R8, R3, 0x1, -R8 ;  /* 0x0000000103087824 */ /* 0x000fe200078e0a08 */
[----:B------:R-:W3:Y:S02]  /*03f0*/  LDC R13, c[0x0][0x140] ;  /* 0x00005000ff0d7b82 */ /* 0x000ee40000000800 */
[----:B------:R-:W-:Y:S02]  /*0400*/  LEA.HI R7, R7, R6, RZ, 0x3 ;  /* 0x0000000607077211 */ /* 0x000fe400078f18ff */
[----:B-----5:R-:W-:Y:S02]  /*0410*/  ISETP.NE.OR P0, PT, R0, RZ, !P0 ;  /* 0x000000ff0000720c */ /* 0x020fe40004705670 */
[--C-:B------:R-:W-:Y:S02]  /*0420*/  SHF.R.S32.HI R0, RZ, 0x3, R7.reuse ;  /* 0x00000003ff007819 */ /* 0x100fe40000011407 */
[----:B------:R-:W-:-:S02]  /*0430*/  SHF.R.S32.HI R7, RZ, 0x1f, R7 ;  /* 0x0000001fff077819 */ /* 0x000fc40000011407 */
[----:B0-----:R-:W-:Y:S02]  /*0440*/  I2FP.F32.U32 R9, UR8 ;  /* 0x0000000800097c45 */ /* 0x001fe40008201000 */
[----:B------:R-:W-:-:S03]  /*0450*/  LEA.HI R7, R7, R0, RZ, 0x2 ;  /* 0x0000000007077211 */ /* 0x000fc600078f10ff */
[----:B------:R-:W-:Y:S01]  /*0460*/  FMUL R9, R9, UR4 ;  /* 0x0000000409097c20 */ /* 0x000fe20008400000 */
[----:B------:R-:W-:Y:S01]  /*0470*/  LOP3.LUT R7, R7, 0xfffffffc, RZ, 0xc0, !PT ;  /* 0xfffffffc07077812 */ /* 0x000fe200078ec0ff */
[----:B------:R-:W-:Y:S01]  /*0480*/  VOTEU.ALL UP0, P0 ;  /* 0x00000000003f7886 */ /* 0x000fe20000000000 */
[----:B-1----:R-:W-:Y:S01]  /*0490*/  I2FP.F32.U32 R3, R4 ;  /* 0x0000000400037245 */ /* 0x002fe20000201000 */
[----:B------:R-:W-:Y:S01]  /*04a0*/  ULDC UR4, c[0x0][0x154] ;  /* 0x0000550000047ab9 */ /* 0x000fe20000000800 */
[----:B------:R-:W-:Y:S01]  /*04b0*/  VOTEU.ALL UP1, P0 ;  /* 0x00000000003f7886 */ /* 0x000fe20000020000 */
[----:B------:R-:W0:Y:S01]  /*04c0*/  F2I.U32.TRUNC.NTZ R9, R9 ;  /* 0x0000000900097305 */ /* 0x000e22000020f000 */
[----:B------:R-:W-:Y:S01]  /*04d0*/  IMAD.IADD R7, R0, 0x1, -R7 ;  /* 0x0000000100077824 */ /* 0x000fe200078e0a07 */
[----:B------:R-:W1:Y:S01]  /*04e0*/  @!UP0 S2UR UR7, SR_CgaCtaId ;  /* 0x00000000000789c3 */ /* 0x000e620000008800 */
[----:B------:R-:W-:Y:S01]  /*04f0*/  FMUL R12, R3, UR4 ;  /* 0x00000004030c7c20 */ /* 0x000fe20008400000 */
[----:B------:R-:W-:Y:S01]  /*0500*/  UMOV UR4, 0x20 ;  /* 0x0000002000047882 */ /* 0x000fe20000000000 */
[----:B------:R-:W-:Y:S01]  /*0510*/  IMAD R8, R8, 0x4, R7 ;  /* 0x0000000408087824 */ /* 0x000fe200078e0207 */
[----:B------:R-:W-:Y:S01]  /*0520*/  @!UP0 UMOV UR6, 0x400 ;  /* 0x0000040000068882 */ /* 0x000fe20000000000 */
[----:B------:R-:W-:-:S04]  /*0530*/  @!UP0 UIADD3 UR4, -UR4, 0x100000, URZ ;  /* 0x0010000004048890 */ /* 0x000fc8000fffe13f */
[----:B------:R-:W-:Y:S02]  /*0540*/  @!UP0 USHF.L.U32 UR5, UR4, 0xb, URZ ;  /* 0x0000000b04058899 */ /* 0x000fe4000800063f */
[----:B------:R-:W-:Y:S01]  /*0550*/  @!UP0 USHF.L.U32 UR4, UR4, 0x1, URZ ;  /* 0x0000000104048899 */ /* 0x000fe2000800063f */
[----:B---3--:R-:W-:Y:S01]  /*0560*/  ISETP.EQ.U32.AND P2, PT, R13, 0x1, PT ;  /* 0x000000010d00780c */ /* 0x008fe20003f42070 */
[----:B------:R-:W3:Y:S01]  /*0570*/  F2I.U32.TRUNC.NTZ R12, R12 ;  /* 0x0000000c000c7305 */ /* 0x000ee2000020f000 */
[----:B------:R-:W-:Y:S01]  /*0580*/  LEA.HI R0, R8, R8, RZ, 0x1 ;  /* 0x0000000808007211 */ /* 0x000fe200078f08ff */
[----:B------:R-:W5:Y:S03]  /*0590*/  LDC R7, c[0x0][0x148] ;  /* 0x00005200ff077b82 */ /* 0x000f660000000800 */
[----:B------:R-:W-:Y:S01]  /*05a0*/  LOP3.LUT R11, R0, 0xfffffffe, RZ, 0xc0, !PT ;  /* 0xfffffffe000b7812 */ /* 0x000fe200078ec0ff */
[----:B0-----:R-:W-:Y:S01]  /*05b0*/  IMAD.MOV R15, RZ, RZ, -R9 ;  /* 0x000000ffff0f7224 */ /* 0x001fe200078e0a09 */
[----:B------:R-:W-:-:S03]  /*05c0*/  SHF.R.S32.HI R9, RZ, 0x1f, R2 ;  /* 0x0000001fff097819 */ /* 0x000fc60000011402 */
[----:B--2---:R-:W-:Y:S01]  /*05d0*/  IMAD R3, R10, R15, UR8 ;  /* 0x000000080a037e24 */ /* 0x004fe2000f8e020f */
[----:B------:R-:W-:Y:S01]  /*05e0*/  LEA.HI R9, R9, R2, RZ, 0x2 ;  /* 0x0000000209097211 */ /* 0x000fe200078f10ff */
[C---:B------:R-:W-:Y:S02]  /*05f0*/  IMAD.IADD R0, R8.reuse, 0x1, -R11 ;  /* 0x0000000108007824 */ /* 0x040fe400078e0a0b */
[----:B------:R-:W-:Y:S01]  /*0600*/  IMAD.SHL.U32 R11, R8, 0x4, RZ ;  /* 0x00000004080b7824 */ /* 0x000fe200078e00ff */
[----:B------:R-:W-:Y:S01]  /*0610*/  LOP3.LUT R9, R9, 0xfffffffc, RZ, 0xc0, !PT ;  /* 0xfffffffc09097812 */ /* 0x000fe200078ec0ff */
[----:B---3--:R-:W-:Y:S01]  /*0620*/  IMAD.MOV R21, RZ, RZ, -R12 ;  /* 0x000000ffff157224 */ /* 0x008fe200078e0a0c */
[----:B------:R-:W-:Y:S01]  /*0630*/  ISETP.NE.AND P4, PT, R0, R3, PT ;  /* 0x000000030000720c */ /* 0x000fe20003f85270 */
[----:B-1----:R-:W-:Y:S01]  /*0640*/  @!UP0 ULEA UR6, UR7, UR6, 0x18 ;  /* 0x0000000607068291 */ /* 0x002fe2000f8ec03f */
[----:B------:R-:W-:Y:S01]  /*0650*/  LOP3.LUT R152, R8, 0xc, R11, 0x78, !PT ;  /* 0x0000000c08987812 */ /* 0x000fe200078e780b */
[----:B------:R-:W-:Y:S01]  /*0660*/  IMAD.IADD R0, R2, 0x1, -R9 ;  /* 0x0000000102007824 */ /* 0x000fe200078e0a09 */
[----:B------:R-:W-:Y:S01]  /*0670*/  VOTEU.ALL UP0, P0 ;  /* 0x00000000003f7886 */ /* 0x000fe20000000000 */
[----:B------:R-:W-:Y:S01]  /*0680*/  LOP3.LUT P0, RZ, R6, 0x7, RZ, 0xc0, !PT ;  /* 0x0000000706ff7812 */ /* 0x000fe2000780c0ff */
[----:B------:R-:W-:-:S02]  /*0690*/  VIADD R6, R5, 0xffffffff ;  /* 0xffffffff05067836 */ /* 0x000fc40000000000 */
[----:B------:R-:W-:Y:S01]  /*06a0*/  ISETP.NE.AND P1, PT, R0, 0x3, PT ;  /* 0x000000030000780c */ /* 0x000fe20003f25270 */
[----:B-----5:R-:W-:Y:S01]  /*06b0*/  IMAD R9, R7, R21, R4 ;  /* 0x0000001507097224 */ /* 0x020fe200078e0204 */
[----:B------:R-:W-:Y:S02]  /*06c0*/  ISETP.LT.U32.AND P0, PT, R152, 0x4, !P0 ;  /* 0x000000049800780c */ /* 0x000fe40004701070 */
[----:B------:R-:W-:Y:S01]  /*06d0*/  ISETP.EQ.OR P1, PT, R0, RZ, !P1 ;  /* 0x000000ff0000720c */ /* 0x000fe20004f22670 */
[----:B------:R-:W0:Y:S02]  /*06e0*/  FENCE.VIEW.ASYNC.S ;  /* 0x00000000000073c6 */ /* 0x000e240000000000 */
[----:B0-----:R0:W1:Y:S01]  /*06f0*/  @!UP0 SYNCS.EXCH.64 URZ, [UR6+0x50], UR4 ;  /* 0x00005004063f85b2 */ /* 0x0010620008000100 */
[----:B------:R-:W-:Y:S02]  /*0700*/  @P4 LEA.HI R2, R152, R152, RZ, 0x1 ;  /* 0x0000009898024211 */ /* 0x000fe400078f08ff */
[----:B------:R-:W-:-:S02]  /*0710*/  ISETP.EQ.AND P1, PT, R5, RZ, P1 ;  /* 0x000000ff0500720c */ /* 0x000fc40000f22270 */
[----:B------:R-:W-:Y:S02]  /*0720*/  @P4 SHF.R.S32.HI R2, RZ, 0x1, R2 ;  /* 0x00000001ff024819 */ /* 0x000fe40000011402 */
[----:B------:R-:W-:Y:S02]  /*0730*/  ISETP.GE.U32.AND P6, PT, R6, 0x2, PT ;  /* 0x000000020600780c */ /* 0x000fe40003fc6070 */
[----:B------:R-:W-:Y:S02]  /*0740*/  @P4 ISETP.NE.AND P5, PT, R2, R9, PT ;  /* 0x000000090200420c */ /* 0x000fe40003fa5270 */
[----:B------:R-:W-:Y:S02]  /*0750*/  SEL R9, RZ, 0x1, !P0 ;  /* 0x00000001ff097807 */ /* 0x000fe40004000000 */
[----:B------:R-:W-:Y:S02]  /*0760*/  @P4 SEL R22, RZ, 0x1, P5 ;  /* 0x00000001ff164807 */ /* 0x000fe40002800000 */
[----:B------:R-:W-:Y:S01]  /*0770*/  SEL R19, RZ, 0x1, !P1 ;  /* 0x00000001ff137807 */ /* 0x000fe20004800000 */
[----:B------:R0:W2:Y:S01]  /*0780*/  @!UP1 SYNCS.EXCH.64 URZ, [UR6+0x58], UR4 ;  /* 0x00005804063f95b2 */ /* 0x0000a20008000100 */
[----:B------:R-:W-:Y:S01]  /*0790*/  LOP3.LUT R22, R22, R9, RZ, 0xc0, !PT ;  /* 0x0000000916167212 */ /* 0x000fe200078ec0ff */
[----:B------:R-:W-:Y:S01]  /*07a0*/  NOP ;  /* 0x0000000000007918 */ /* 0x000fe20000000000 */
[----:B------:R-:W-:Y:S01]  /*07b0*/  SEL R19, R19, 0x2, P6 ;  /* 0x0000000213137807 */ /* 0x000fe20003000000 */
[----:B------:R-:W-:Y:S06]  /*07c0*/  @!P2 BRA `(.L_x_3) ;  /* 0x000000000008a947 */ /* 0x000fec0003800000 */
[----:B-12-4-:R-:W-:Y:S01]  /*07d0*/  UCGABAR_ARV ;  /* 0x00000000000079c7 */ /* 0x016fe20008000000 */
[----:B------:R-:W-:Y:S05]  /*07e0*/  BRA `(.L_x_4) ;  /* 0x0000000000047947 */ /* 0x000fea0003800000 */
.L_x_3:
[----:B-12-4-:R-:W-:Y:S01]  /*07f0*/  NOP ;  /* 0x0000000000007918 */ /* 0x016fe20000000000 */
.L_x_4:
[----:B------:R-:W1:Y:S01]  /*0800*/  LDC R2, c[0x0][0x65c] ;  /* 0x00019700ff027b82 */ /* 0x000e620000000800 */
[----:B------:R-:W-:Y:S02]  /*0810*/  IMAD.U32 R8, RZ, RZ, UR8 ;  /* 0x00000008ff087e24 */ /* 0x000fe4000f8e00ff */
[----:B------:R-:W-:Y:S01]  /*0820*/  IMAD.MOV.U32 R9, RZ, RZ, RZ ;  /* 0x000000ffff097224 */ /* 0x000fe200078e00ff */
[----:B-1----:R-:W-:-:S04]  /*0830*/  ISETP.NE.AND P1, PT, R2, 0x1, PT ;  /* 0x000000010200780c */ /* 0x002fc80003f25270 */
[----:B------:R-:W-:-:S09]  /*0840*/  P2R R5, PR, RZ, 0x2 ;  /* 0x00000002ff057803 */ /* 0x000fd20000000000 */
[----:B------:R-:W1:Y:S01]  /*0850*/  @P1 LDC R17, c[0x0][0x10] ;  /* 0x00000400ff111b82 */ /* 0x000e620000000800 */
[----:B------:R-:W-:Y:S01]  /*0860*/  @P1 IMAD.MOV.U32 R5, RZ, RZ, RZ ;  /* 0x000000ffff051224 */ /* 0x000fe200078e00ff */
[----:B------:R-:W-:-:S06]  /*0870*/  @P1 MOV R13, RZ ;  /* 0x000000ff000d1202 */ /* 0x000fcc0000000f00 */
[----:B------:R-:W2:Y:S01]  /*0880*/  @!P1 LDC R11, c[0x0][0xc] ;  /* 0x00000300ff0b9b82 */ /* 0x000ea20000000800 */
[----:B-1----:R-:W-:-:S04]  /*0890*/  @P1 IMAD.WIDE.U32 R16, R17, UR8, R4 ;  /* 0x0000000811101c25 */ /* 0x002fc8000f8e0004 */
[----:B------:R-:W-:Y:S02]  /*08a0*/  @P1 IMAD.IADD R17, R17, 0x1, R13 ;  /* 0x0000000111111824 */ /* 0x000fe400078e020d */
[----:B--2---:R-:W-:-:S04]  /*08b0*/  @!P1 IMAD.WIDE.U32 R8, R4, R11, R8 ;  /* 0x0000000b04089225 */ /* 0x004fc800078e0008 */
[----:B------:R-:W-:Y:S02]  /*08c0*/  @!P1 IMAD.MOV.U32 R16, RZ, RZ, R8 ;  /* 0x000000ffff109224 */ /* 0x000fe400078e0008 */
[----:B------:R-:W-:Y:S01]  /*08d0*/  @!P1 IMAD.MOV.U32 R17, RZ, RZ, R9 ;  /* 0x000000ffff119224 */ /* 0x000fe200078e0009 */
[----:B------:R-:W-:Y:S06]  /*08e0*/  @!P2 BRA `(.L_x_5) ;  /* 0x00000000000ca947 */ /* 0x000fec0003800000 */
[----:B------:R-:W-:Y:S01]  /*08f0*/  UCGABAR_WAIT ;  /* 0x0000000000007dc7 */ /* 0x000fe20008000000 */
[----:B------:R-:W-:Y:S01]  /*0900*/  CCTL.IVALL ;  /* 0x00000000ff00798f */ /* 0x000fe20002000000 */
[----:B------:R-:W-:Y:S05]  /*0910*/  BRA `(.L_x_6) ;  /* 0x0000000000047947 */ /* 0x000fea0003800000 */
.L_x_5:
[----:B------:R-:W-:Y:S06]  /*0920*/  BAR.SYNC.DEFER_BLOCKING 0x0 ;  /* 0x0000000000007b1d */ /* 0x000fec0000010000 */
.L_x_6:
[----:B------:R-:W-:Y:S05]  /*0930*/  @!P3 BRA `(.L_x_7) ;  /* 0x000000a40078b947 */ /* 0x000fea0003800000 */
[----:B------:R-:W-:-:S13]  /*0940*/  ISETP.GT.U32.AND P0, PT, R6, 0x1, PT ;  /* 0x000000010600780c */ /* 0x000fda0003f04070 */
[----:B0-----:R-:W-:Y:S05]  /*0950*/  @P0 EXIT ;  /* 0x000000000000094d */ /* 0x001fea0003800000 */
[----:B------:R-:W-:Y:S01]  /*0960*/  ULDC.64 UR4, c[0x0][0x650] ;  /* 0x0001940000047ab9 */ /* 0x000fe20000000a00 */
[----:B------:R-:W-:Y:S01]  /*0970*/  PRMT R0, RZ, 0x7610, R0 ;  /* 0x00007610ff007816 */ /* 0x000fe20000000000 */
[----:B------:R-:W-:Y:S01]  /*0980*/  IMAD.MOV.U32 R153, RZ, RZ, -0x1 ;  /* 0xffffffffff997424 */ /* 0x000fe200078e00ff */
[----:B------:R-:W-:Y:S01]  /*0990*/  ISETP.GE.U32.AND P0, PT, R16, UR4, PT ;  /* 0x0000000410007c0c */ /* 0x000fe2000bf06070 */
[----:B------:R-:W-:Y:S02]  /*09a0*/  IMAD.MOV.U32 R154, RZ, RZ, -0x1 ;  /* 0xffffffffff9a7424 */ /* 0x000fe400078e00ff */
[----:B------:R-:W-:Y:S01]  /*09b0*/  IMAD.MOV.U32 R23, RZ, RZ, -0x1 ;  /* 0xffffffffff177424 */ /* 0x000fe200078e00ff */
[----:B------:R-:W-:-:S13]  /*09c0*/  ISETP.GE.U32.AND.EX P0, PT, R17, UR5, PT, P0 ;  /* 0x0000000511007c0c */ /* 0x000fda000bf06100 */
[----:B------:R-:W-:Y:S05]  /*09d0*/  @P0 BRA `(.L_x_8) ;  /* 0x00000004002c0947 */ /* 0x000fea0003800000 */
[----:B------:R-:W0:Y:S01]  /*09e0*/  LDC.64 R24, c[0x0][0x628] ;  /* 0x00018a00ff187b82 */ /* 0x000e220000000a00 */
[----:B------:R-:W-:Y:S02]  /*09f0*/  IMAD.MOV.U32 R8, RZ, RZ, R16 ;  /* 0x000000ffff087224 */ /* 0x000fe400078e0010 */
[----:B------:R-:W-:-:S05]  /*0a00*/  IMAD.MOV.U32 R9, RZ, RZ, R17 ;  /* 0x000000ffff097224 */ /* 0x000fca00078e0011 */
[----:B------:R-:W1:Y:S08]  /*0a10*/  LDC R0, c[0x0][0x630] ;  /* 0x00018c00ff007b82 */ /* 0x000e700000000800 */
[----:B------:R-:W2:Y:S01]  /*0a20*/  LDC.64 R26, c[0x0][0x620] ;  /* 0x00018800ff1a7b82 */ /* 0x000ea20000000a00 */
[----:B0-----:R-:W-:-:S04]  /*0a30*/  ISETP.NE.U32.AND P0, PT, R24, RZ, PT ;  /* 0x000000ff1800720c */ /* 0x001fc80003f05070 */
[----:B------:R-:W-:-:S13]  /*0a40*/  ISETP.NE.AND.EX P0, PT, R25, RZ, PT, P0 ;  /* 0x000000ff1900720c */ /* 0x000fda0003f05300 */
[----:B-12---:R-:W-:Y:S05]  /*0a50*/  @!P0 BRA `(.L_x_9) ;  /* 0x0000000000288947 */ /* 0x006fea0003800000 */
[----:B------:R-:W0:Y:S02]  /*0a60*/  LDC R13, c[0x0][0x634] ;  /* 0x00018d00ff0d7b82 */ /* 0x000e240000000800 */
[----:B0-----:R-:W-:-:S05]  /*0a70*/  IADD3 R13, P0, R16, R13, RZ ;  /* 0x0000000d100d7210 */ /* 0x001fca0007f1e0ff */
[----:B------:R-:W-:-:S04]  /*0a80*/  IMAD.X R15, RZ, RZ, R17, P0 ;  /* 0x000000ffff0f7224 */ /* 0x000fc800000e0611 */
[----:B------:R-:W-:-:S04]  /*0a90*/  IMAD.WIDE.U32 R8, R15, R24, RZ ;  /* 0x000000180f087225 */ /* 0x000fc800078e00ff */
[----:B------:R-:W-:-:S04]  /*0aa0*/  IMAD.WIDE.U32 R10, P0, R13, R25, R8 ;  /* 0x000000190d0a7225 */ /* 0x000fc80007800008 */
[----:B------:R-:W-:-:S04]  /*0ab0*/  IMAD.WIDE.U32 R8, R13, R24, RZ ;  /* 0x000000180d087225 */ /* 0x000fc800078e00ff */
[----:B------:R-:W-:Y:S01]  /*0ac0*/  IMAD.X R13, RZ, RZ, RZ, P0 ;  /* 0x000000ffff0d7224 */ /* 0x000fe200000e06ff */
[----:B------:R-:W-:Y:S01]  /*0ad0*/  IADD3 RZ, P0, R9, R10, RZ ;  /* 0x0000000a09ff7210 */ /* 0x000fe20007f1e0ff */
[----:B------:R-:W-:-:S04]  /*0ae0*/  IMAD.MOV.U32 R12, RZ, RZ, R11 ;  /* 0x000000ffff0c7224 */ /* 0x000fc800078e000b */
[----:B------:R-:W-:-:S08]  /*0af0*/  IMAD.WIDE.U32.X R8, R15, R25, R12, P0 ;  /* 0x000000190f087225 */ /* 0x000fd000000e040c */
.L_x_9:
[----:B------:R-:W0:Y:S01]  /*0b00*/  LDC.64 R24, c[0x0][0x640] ;  /* 0x00019000ff187b82 */ /* 0x000e220000000a00 */
[-CC-:B------:R-:W-:Y:S01]  /*0b10*/  SHF.R.U64 R28, R8, R0.reuse, R9.reuse ;  /* 0x00000000081c7219 */ /* 0x180fe20000001209 */
[----:B------:R-:W-:Y:S01]  /*0b20*/  IMAD R30, R7, R21, R4 ;  /* 0x00000015071e7224 */ /* 0x000fe200078e0204 */
[----:B------:R-:W-:Y:S01]  /*0b30*/  SHF.R.U32.HI R0, RZ, R0, R9 ;  /* 0x00000000ff007219 */ /* 0x000fe20000011609 */
[----:B------:R-:W-:Y:S01]  /*0b40*/  IMAD.MOV.U32 R21, RZ, RZ, 0x1 ;  /* 0x00000001ff157424 */ /* 0x000fe200078e00ff */
[----:B------:R-:W-:-:S03]  /*0b50*/  IADD3 R5, P0, RZ, -R28, RZ ;  /* 0x8000001cff057210 */ /* 0x000fc60007f1e0ff */
[----:B------:R-:W1:Y:S01]  /*0b60*/  LDC R6, c[0x0][0x618] ;  /* 0x00018600ff067b82 */ /* 0x000e620000000800 */
[----:B------:R-:W-:-:S05]  /*0b70*/  IADD3.X R9, RZ, ~R0, RZ, P0, !PT ;  /* 0x80000000ff097210 */ /* 0x000fca00007fe4ff */
[-C--:B------:R-:W-:Y:S02]  /*0b80*/  IMAD R0, R9, R26.reuse, RZ ;  /* 0x0000001a09007224 */ /* 0x080fe400078e02ff */
[----:B------:R-:W2:Y:S01]  /*0b90*/  LDC R11, c[0x0][0x608] ;  /* 0x00018200ff0b7b82 */ /* 0x000ea20000000800 */
[----:B------:R-:W-:-:S04]  /*0ba0*/  IMAD.WIDE.U32 R8, R5, R26, R16 ;  /* 0x0000001a05087225 */ /* 0x000fc800078e0010 */
[----:B------:R-:W-:-:S03]  /*0bb0*/  IMAD R5, R5, R27, R0 ;  /* 0x0000001b05057224 */ /* 0x000fc600078e0200 */
[----:B------:R-:W3:Y:S01]  /*0bc0*/  LDC R12, c[0x0][0x658] ;  /* 0x00019600ff0c7b82 */ /* 0x000ee20000000800 */
[----:B0-----:R-:W-:Y:S01]  /*0bd0*/  ISETP.NE.U32.AND P0, PT, R24, RZ, PT ;  /* 0x000000ff1800720c */ /* 0x001fe20003f05070 */
[----:B------:R-:W-:Y:S02]  /*0be0*/  IMAD.IADD R5, R9, 0x1, R5 ;  /* 0x0000000109057824 */ /* 0x000fe400078e0205 */
[----:B------:R-:W-:Y:S01]  /*0bf0*/  IMAD.MOV.U32 R9, RZ, RZ, -0x1 ;  /* 0xffffffffff097424 */ /* 0x000fe200078e00ff */
[----:B------:R-:W-:-:S03]  /*0c00*/  ISETP.NE.AND.EX P0, PT, R25, RZ, PT, P0 ;  /* 0x000000ff1900720c */ /* 0x000fc60003f05300 */
[----:B------:R-:W0:Y:S01]  /*0c10*/  LDC R15, c[0x0][0x600] ;  /* 0x00018000ff0f7b82 */ /* 0x000e220000000800 */
[-CC-:B-1----:R-:W-:Y:S02]  /*0c20*/  SHF.R.U64 R13, R8, R6.reuse, R5.reuse ;  /* 0x00000006080d7219 */ /* 0x182fe40000001205 */
[----:B------:R-:W-:-:S05]  /*0c30*/  SHF.R.U32.HI R0, RZ, R6, R5 ;  /* 0x00000006ff007219 */ /* 0x000fca0000011605 */
[----:B------:R-:W1:Y:S01]  /*0c40*/  LDC R14, c[0x0][0x648] ;  /* 0x00019200ff0e7b82 */ /* 0x000e620000000800 */
[-CC-:B--2---:R-:W-:Y:S02]  /*0c50*/  SHF.R.U64 R27, R13, R11.reuse, R0.reuse ;  /* 0x0000000b0d1b7219 */ /* 0x184fe40000001200 */
[----:B------:R-:W-:-:S05]  /*0c60*/  SHF.R.U32.HI R5, RZ, R11, R0 ;  /* 0x0000000bff057219 */ /* 0x000fca0000011600 */
[----:B------:R-:W2:Y:S01]  /*0c70*/  LDC R20, c[0x0][0x638] ;  /* 0x00018e00ff147b82 */ /* 0x000ea20000000800 */
[-CC-:B---3--:R-:W-:Y:S02]  /*0c80*/  SHF.R.U64 R26, R27, R12.reuse, R5.reuse ;  /* 0x0000000c1b1a7219 */ /* 0x188fe40000001205 */
[-C--:B------:R-:W-:Y:S02]  /*0c90*/  SHF.L.U32 R0, R9, R12.reuse, RZ ;  /* 0x0000000c09007219 */ /* 0x080fe400000006ff */
[----:B------:R-:W-:Y:S01]  /*0ca0*/  SHF.R.U32.HI R5, RZ, R12, R5 ;  /* 0x0000000cff057219 */ /* 0x000fe20000011605 */
[----:B------:R-:W-:Y:S01]  /*0cb0*/  IMAD.MOV.U32 R4, RZ, RZ, R26 ;  /* 0x000000ffff047224 */ /* 0x000fe200078e001a */
[----:B------:R-:W-:Y:S01]  /*0cc0*/  LOP3.LUT R10, RZ, R0, RZ, 0x33, !PT ;  /* 0x00000000ff0a7212 */ /* 0x000fe200078e33ff */
[----:B------:R-:W3:Y:S01]  /*0cd0*/  LDC R23, c[0x0][0x610] ;  /* 0x00018400ff177b82 */ /* 0x000ee20000000800 */
[----:B------:R-:W-:Y:S05]  /*0ce0*/  @!P0 BRA `(.L_x_10) ;  /* 0x0000000000288947 */ /* 0x000fea0003800000 */
[----:B------:R-:W4:Y:S02]  /*0cf0*/  LDC R9, c[0x0][0x64c] ;  /* 0x00019300ff097b82 */ /* 0x000f240000000800 */
[----:B----4-:R-:W-:-:S05]  /*0d00*/  IADD3 R9, P0, R26, R9, RZ ;  /* 0x000000091a097210 */ /* 0x010fca0007f1e0ff */
        /* <DEDUP_REMOVED lines=8> */
.L_x_10:
[----:B-1----:R-:W-:Y:S01]  /*0d90*/  SHF.R.U64 R4, R4, R14, R5 ;  /* 0x0000000e04047219 */ /* 0x002fe20000001205 */
[----:B0-----:R-:W-:Y:S01]  /*0da0*/  VIADD R6, R15, 0xffffffff ;  /* 0xffffffff0f067836 */ /* 0x001fe20000000000 */
[----:B------:R-:W-:Y:S02]  /*0db0*/  SHF.L.U32 R0, R21, R12, RZ ;  /* 0x0000000c15007219 */ /* 0x000fe400000006ff */
[----:B------:R-:W-:Y:S01]  /*0dc0*/  LOP3.LUT R5, R27, R10, RZ, 0xc0, !PT ;  /* 0x0000000a1b057212 */ /* 0x000fe200078ec0ff */
[----:B------:R-:W-:Y:S01]  /*0dd0*/  IMAD.MOV R7, RZ, RZ, -R4 ;  /* 0x000000ffff077224 */ /* 0x000fe200078e0a04 */
[----:B------:R-:W-:Y:S02]  /*0de0*/  SEL R3, R3, R30, !P1 ;  /* 0x0000001e03037207 */ /* 0x000fe40004800000 */
[----:B------:R-:W-:Y:S01]  /*0df0*/  LOP3.LUT R6, R13, R6, RZ, 0xc0, !PT ;  /* 0x000000060d067212 */ /* 0x000fe200078ec0ff */
[----:B------:R-:W-:Y:S02]  /*0e00*/  IMAD R4, R0, R4, R5 ;  /* 0x0000000400047224 */ /* 0x000fe400078e0205 */
[----:B--2---:R-:W-:-:S02]  /*0e10*/  IMAD R0, R7, R20, R26 ;  /* 0x0000001407007224 */ /* 0x004fc400078e021a */
[----:B---3--:R-:W-:Y:S02]  /*0e20*/  IMAD R3, R4, R23, R3 ;  /* 0x0000001704037224 */ /* 0x008fe400078e0203 */
[----:B------:R-:W-:Y:S02]  /*0e30*/  IMAD.MOV.U32 R5, RZ, RZ, 0x1 ;  /* 0x00000001ff057424 */ /* 0x000fe400078e00ff */
[----:B------:R-:W-:Y:S02]  /*0e40*/  IMAD R4, R0, R15, R6 ;  /* 0x0000000f00047224 */ /* 0x000fe400078e0206 */
[----:B------:R-:W-:Y:S01]  /*0e50*/  IMAD.MOV.U32 R23, RZ, RZ, R28 ;  /* 0x000000ffff177224 */ /* 0x000fe200078e001c */
[----:B------:R-:W-:Y:S02]  /*0e60*/  PRMT R0, R5, 0x7610, R0 ;  /* 0x0000761005007816 */ /* 0x000fe40000000000 */
[----:B------:R-:W-:Y:S02]  /*0e70*/  SEL R154, R4, R3, !P1 ;  /* 0x00000003049a7207 */ /* 0x000fe40004800000 */
[----:B------:R-:W-:-:S07]  /*0e80*/  SEL R153, R3, R4, !P1 ;  /* 0x0000000403997207 */ /* 0x000fce0004800000 */
.L_x_8:
[----:B------:R-:W-:-:S08]  /*0e90*/  NOP ;  /* 0x0000000000007918 */ /* 0x000fd00000000000 */
[----:B------:R-:W0:Y:S02]  /*0ea0*/  USETMAXREG.TRY_ALLOC.CTAPOOL UP0, 0xe8 ;  /* 0x000000e8000079c8 */ /* 0x000e240008000600 */
[----:B0-----:R-:W-:-:S13]  /*0eb0*/  PLOP3.LUT P0, PT, PT, PT, UP0, 0x80, 0x0 ;  /* 0x000000000000781c */ /* 0x001fda0003f0f008 */
[----:B------:R-:W-:Y:S05]  /*0ec0*/  @!P0 BRA `(.L_x_8) ;  /* 0xfffffffc00f08947 */ /* 0x000fea000383ffff */
[----:B------:R-:W-:Y:S01]  /*0ed0*/  ULDC.64 UR4, c[0x0][0x598] ;  /* 0x0001660000047ab9 */ /* 0x000fe20000000a00 */
[----:B------:R-:W-:Y:S01]  /*0ee0*/  ULDC.64 UR36, c[0x0][0x208] ;  /* 0x0000820000247ab9 */ /* 0x000fe20000000a00 */
[----:B------:R-:W-:-:S04]  /*0ef0*/  ISETP.NE.U32.AND P0, PT, RZ, UR4, PT ;  /* 0x00000004ff007c0c */ /* 0x000fc8000bf05070 */
[----:B------:R-:W-:-:S13]  /*0f00*/  ISETP.NE.AND.EX P0, PT, RZ, UR5, PT, P0 ;  /* 0x00000005ff007c0c */ /* 0x000fda000bf05300 */
[----:B------:R-:W-:Y:S05]  /*0f10*/  @!P0 BRA `(.L_x_11) ;  /* 0x00000000001c8947 */ /* 0x000fea0003800000 */
[----:B------:R-:W0:Y:S02]  /*0f20*/  LDC.64 R4, c[0x0][0x598] ;  /* 0x00016600ff047b82 */ /* 0x000e240000000a00 */
[----:B0-----:R-:W2:Y:S02]  /*0f30*/  LDG.E.64 R4, desc[UR36][R4.64] ;  /* 0x0000002404047981 */ /* 0x001ea4000c1e1b00 */
[----:B--2---:R-:W-:-:S04]  /*0f40*/  ISETP.NE.U32.AND P0, PT, R4, RZ, PT ;  /* 0x000000ff0400720c */ /* 0x004fc80003f05070 */
[----:B------:R-:W-:-:S13]  /*0f50*/  ISETP.NE.AND.EX P0, PT, R5, RZ, PT, P0 ;  /* 0x000000ff0500720c */ /* 0x000fda0003f05300 */
[----:B------:R-:W-:Y:S05]  /*0f60*/  @!P0 BRA `(.L_x_11) ;  /* 0x0000000000088947 */ /* 0x000fea0003800000 */
[----:B------:R0:W5:Y:S01]  /*0f70*/  LD.E R155, desc[UR36][R4.64] ;  /* 0x00000024049b7980 */ /* 0x000162000c101900 */
[----:B------:R-:W-:Y:S05]  /*0f80*/  BRA `(.L_x_12) ;  /* 0x0000000000247947 */ /* 0x000fea0003800000 */
.L_x_11:
[----:B------:R-:W-:Y:S02]  /*0f90*/  ULDC.64 UR4, c[0x0][0x588] ;  /* 0x0001620000047ab9 */ /* 0x000fe40000000a00 */
[----:B------:R-:W-:-:S04]  /*0fa0*/  ISETP.NE.U32.AND P0, PT, RZ, UR4, PT ;  /* 0x00000004ff007c0c */ /* 0x000fc8000bf05070 */
[----:B------:R-:W-:-:S13]  /*0fb0*/  ISETP.NE.AND.EX P0, PT, RZ, UR5, PT, P0 ;  /* 0x00000005ff007c0c */ /* 0x000fda000bf05300 */
[----:B------:R-:W-:Y:S05]  /*0fc0*/  @!P0 BRA `(.L_x_13) ;  /* 0x00000000000c8947 */ /* 0x000fea0003800000 */
[----:B------:R-:W0:Y:S02]  /*0fd0*/  LDC.64 R4, c[0x0][0x588] ;  /* 0x00016200ff047b82 */ /* 0x000e240000000a00 */
[----:B0-----:R1:W5:Y:S01]  /*0fe0*/  LDG.E R155, desc[UR36][R4.64] ;  /* 0x00000024049b7981 */ /* 0x001362000c1e1900 */
[----:B------:R-:W-:Y:S05]  /*0ff0*/  BRA `(.L_x_12) ;  /* 0x0000000000087947 */ /* 0x000fea0003800000 */
.L_x_13:
[----:B------:R-:W-:Y:S02]  /*1000*/  ULDC UR4, c[0x0][0x580] ;  /* 0x0001600000047ab9 */ /* 0x000fe40000000800 */
[----:B------:R-:W-:-:S07]  /*1010*/  IMAD.U32 R155, RZ, RZ, UR4 ;  /* 0x00000004ff9b7e24 */ /* 0x000fce000f8e00ff */
.L_x_12:
[----:B------:R-:W-:Y:S02]  /*1020*/  ULDC.64 UR4, c[0x0][0x5a0] ;  /* 0x0001680000047ab9 */ /* 0x000fe40000000a00 */
[----:B------:R-:W-:-:S04]  /*1030*/  ISETP.NE.U32.AND P0, PT, RZ, UR4, PT ;  /* 0x00000004ff007c0c */ /* 0x000fc8000bf05070 */
[----:B------:R-:W-:-:S13]  /*1040*/  ISETP.NE.AND.EX P0, PT, RZ, UR5, PT, P0 ;  /* 0x00000005ff007c0c */ /* 0x000fda000bf05300 */
[----:B------:R-:W-:Y:S05]  /*1050*/  @!P0 BRA `(.L_x_14) ;  /* 0x00000000001c8947 */ /* 0x000fea0003800000 */
[----:B01----:R-:W0:Y:S02]  /*1060*/  LDC.64 R4, c[0x0][0x5a0] ;  /* 0x00016800ff047b82 */ /* 0x003e240000000a00 */
[----:B0-----:R-:W2:Y:S02]  /*1070*/  LDG.E.64 R4, desc[UR36][R4.64] ;  /* 0x0000002404047981 */ /* 0x001ea4000c1e1b00 */
[----:B--2---:R-:W-:-:S04]  /*1080*/  ISETP.NE.U32.AND P0, PT, R4, RZ, PT ;  /* 0x000000ff0400720c */ /* 0x004fc80003f05070 */
[----:B------:R-:W-:-:S13]  /*1090*/  ISETP.NE.AND.EX P0, PT, R5, RZ, PT, P0 ;  /* 0x000000ff0500720c */ /* 0x000fda0003f05300 */
[----:B------:R-:W-:Y:S05]  /*10a0*/  @!P0 BRA `(.L_x_14) ;  /* 0x0000000000088947 */ /* 0x000fea0003800000 */
[----:B------:R0:W5:Y:S01]  /*10b0*/  LD.E R156, desc[UR36][R4.64] ;  /* 0x00000024049c7980 */ /* 0x000162000c101900 */
[----:B------:R-:W-:Y:S05]  /*10c0*/  BRA `(.L_x_15) ;  /* 0x0000000000247947 */ /* 0x000fea0003800000 */
.L_x_14:
[----:B------:R-:W-:Y:S02]  /*10d0*/  ULDC.64 UR4, c[0x0][0x590] ;  /* 0x0001640000047ab9 */ /* 0x000fe40000000a00 */
[----:B------:R-:W-:-:S04]  /*10e0*/  ISETP.NE.U32.AND P0, PT, RZ, UR4, PT ;  /* 0x00000004ff007c0c */ /* 0x000fc8000bf05070 */
[----:B------:R-:W-:-:S13]  /*10f0*/  ISETP.NE.AND.EX P0, PT, RZ, UR5, PT, P0 ;  /* 0x00000005ff007c0c */ /* 0x000fda000bf05300 */
[----:B------:R-:W-:Y:S05]  /*1100*/  @!P0 BRA `(.L_x_16) ;  /* 0x00000000000c8947 */ /* 0x000fea0003800000 */
[----:B------:R-:W2:Y:S02]  /*1110*/  LDC.64 R156, c[0x0][0x590] ;  /* 0x00016400ff9c7b82 */ /* 0x000ea40000000a00 */
[----:B--2---:R2:W5:Y:S01]  /*1120*/  LDG.E R156, desc[UR36][R156.64] ;  /* 0x000000249c9c7981 */ /* 0x004562000c1e1900 */
[----:B------:R-:W-:Y:S05]  /*1130*/  BRA `(.L_x_15) ;  /* 0x0000000000087947 */ /* 0x000fea0003800000 */
.L_x_16:
[----:B------:R-:W-:Y:S02]  /*1140*/  ULDC UR4, c[0x0][0x584] ;  /* 0x0001610000047ab9 */ /* 0x000fe40000000800 */
[----:B------:R-:W-:-:S07]  /*1150*/  MOV R156, UR4 ;  /* 0x00000004009c7c02 */ /* 0x000fce0008000f00 */
.L_x_15:
[----:B------:R-:W-:-:S13]  /*1160*/  LOP3.LUT P0, RZ, R0, 0xff, RZ, 0xc0, !PT ;  /* 0x000000ff00ff7812 */ /* 0x000fda000780c0ff */
[----:B------:R-:W-:Y:S05]  /*1170*/  @!P0 EXIT ;  /* 0x000000000000894d */ /* 0x000fea0003800000 */
[----:B------:R-:W-:Y:S01]  /*1180*/  ULDC UR4, c[0x0][0x28c] ;  /* 0x0000a30000047ab9 */ /* 0x000fe20000000800 */
[----:B------:R-:W-:Y:S01]  /*1190*/  LOP3.LUT R166, R19, 0x1, RZ, 0xfc, !PT ;  /* 0x0000000113a67812 */ /* 0x000fe200078efcff */
[----:B------:R-:W-:Y:S01]  /*11a0*/  UIADD3 UR4, UR4, 0x3f, URZ ;  /* 0x0000003f04047890 */ /* 0x000fe2000fffe03f */
[----:B------:R-:W-:Y:S01]  /*11b0*/  UMOV UR38, URZ ;  /* 0x0000003f00267c82 */ /* 0x000fe20008000000 */
[----:B------:R-:W-:Y:S02]  /*11c0*/  UMOV UR39, URZ ;  /* 0x0000003f00277c82 */ /* 0x000fe40008000000 */
[----:B------:R-:W-:-:S04]  /*11d0*/  USHF.R.S32.HI UR5, URZ, 0x1f, UR4 ;  /* 0x0000001f3f057899 */ /* 0x000fc80008011404 */
[----:B------:R-:W-:-:S04]  /*11e0*/  ULEA.HI UR5, UR5, UR4, URZ, 0x6 ;  /* 0x0000000405057291 */ /* 0x000fc8000f8f303f */
[----:B------:R-:W-:-:S12]  /*11f0*/  USHF.R.S32.HI UR40, URZ, 0x6, UR5 ;  /* 0x000000063f287899 */ /* 0x000fd80008011405 */
.L_x_288:
[----:B------:R-:W-:Y:S01]  /*1200*/  LOP3.LUT R0, R18, 0x80, RZ, 0xc0, !PT ;  /* 0x0000008012007812 */ /* 0x000fe200078ec0ff */
[----:B---3--:R-:W3:Y:S01]  /*1210*/  S2UR UR7, SR_CgaCtaId ;  /* 0x00000000000779c3 */ /* 0x008ee20000008800 */
[----:B------:R-:W-:Y:S02]  /*1220*/  UMOV UR6, 0x400 ;  /* 0x0000040000067882 */ /* 0x000fe40000000000 */
[----:B------:R-:W-:-:S06]  /*1230*/  SHF.R.U32.HI R0, RZ, 0x7, R0 ;  /* 0x00000007ff007819 */ /* 0x000fcc0000011600 */
[----:B----4-:R-:W4:Y:S01]  /*1240*/  SHFL.IDX PT, R0, R0, RZ, 0x1f ;  /* 0x00001fff00007589 */ /* 0x010f2200000e0000 */
[----:B---3--:R-:W-:Y:S01]  /*1250*/  ULEA UR6, UR7, UR6, 0x18 ;  /* 0x0000000607067291 */ /* 0x008fe2000f8ec03f */
[----:B----4-:R-:W-:-:S13]  /*1260*/  R2UR UR4, R0 ;  /* 0x00000000000472ca */ /* 0x010fda00000e0000 */
[----:B------:R-:W-:-:S04]  /*1270*/  ULEA.HI UR5, UR4, UR4, URZ, 0x1 ;  /* 0x0000000404057291 */ /* 0x000fc8000f8f083f */
[----:B------:R-:W-:-:S04]  /*1280*/  ULOP3.LUT UR5, UR5, 0x7fffe, URZ, 0xc0, !UPT ;  /* 0x0007fffe05057892 */ /* 0x000fc8000f8ec03f */
[----:B------:R-:W-:-:S03]  /*1290*/  UIADD3 UR5, UR4, -UR5, URZ ;  /* 0x8000000504057290 */ /* 0x000fc6000fffe03f */
[----:B------:R-:W-:Y:S01]  /*12a0*/  ULDC UR4, c[0x0][0x28c] ;  /* 0x0000a30000047ab9 */ /* 0x000fe20000000800 */
[----:B------:R-:W-:Y:S01]  /*12b0*/  ULEA UR5, UR5, UR6, 0xd ;  /* 0x0000000605057291 */ /* 0x000fe2000f8e683f */
[----:B------:R-:W-:-:S03]  /*12c0*/  ISETP.LT.AND P0, PT, RZ, UR4, PT ;  /* 0x00000004ff007c0c */ /* 0x000fc6000bf01270 */
[----:B------:R-:W-:-:S04]  /*12d0*/  UIADD3 UR5, UR5, 0x100, URZ ;  /* 0x0000010005057890 */ /* 0x000fc8000fffe03f */
[----:B------:R-:W-:-:S04]  /*12e0*/  USHF.R.U32.HI UR5, URZ, 0x4, UR5 ;  /* 0x000000043f057899 */ /* 0x000fc80008011605 */
[----:B------:R-:W-:Y:S02]  /*12f0*/  ULOP3.LUT UR41, UR5, 0x3fff, URZ, 0xc0, !UPT ;  /* 0x00003fff05297892 */ /* 0x000fe4000f8ec03f */
[----:B-12---:R-:W-:Y:S10]  /*1300*/  @P0 BRA `(.L_x_17) ;  /* 0x0000000000400947 */ /* 0x006ff40003800000 */
[----:B------:R-:W-:Y:S01]  /*1310*/  MOV R0, 0x0 ;  /* 0x0000000000007802 */ /* 0x000fe20000000f00 */
[----:B------:R-:W-:Y:S01]  /*1320*/  ULDC.64 UR4, c[0x4][0x68] ;  /* 0x01001a0000047ab9 */ /* 0x000fe20000000a00 */
[----:B------:R-:W-:Y:S01]  /*1330*/  ULDC.64 UR6, c[0x4][0x8] ;  /* 0x0100020000067ab9 */ /* 0x000fe20000000a00 */
[----:B01----:R-:W-:Y:S01]  /*1340*/  IMAD.U32 R4, RZ, RZ, UR4 ;  /* 0x00000004ff047e24 */ /* 0x003fe2000f8e00ff */
[----:B------:R0:W1:Y:S01]  /*1350*/  LDC.64 R14, c[0x4][R0] ;  /* 0x01000000000e7b82 */ /* 0x0000620000000a00 */
[----:B------:R-:W-:Y:S01]  /*1360*/  IMAD.U32 R5, RZ, RZ, UR5 ;  /* 0x00000005ff057e24 */ /* 0x000fe2000f8e00ff */
[----:B------:R-:W-:Y:S01]  /*1370*/  ULDC.64 UR4, c[0x4][0x70] ;  /* 0x01001c0000047ab9 */ /* 0x000fe20000000a00 */
[----:B------:R-:W-:Y:S02]  /*1380*/  IMAD.U32 R10, RZ, RZ, UR6 ;  /* 0x00000006ff0a7e24 */ /* 0x000fe4000f8e00ff */
[----:B------:R-:W-:Y:S02]  /*1390*/  IMAD.U32 R6, RZ, RZ, UR4 ;  /* 0x00000004ff067e24 */ /* 0x000fe4000f8e00ff */
[----:B------:R-:W-:-:S02]  /*13a0*/  IMAD.U32 R7, RZ, RZ, UR5 ;  /* 0x00000005ff077e24 */ /* 0x000fc4000f8e00ff */
[----:B------:R-:W-:Y:S02]  /*13b0*/  IMAD.U32 R11, RZ, RZ, UR7 ;  /* 0x00000007ff0b7e24 */ /* 0x000fe4000f8e00ff */
[----:B------:R-:W-:Y:S02]  /*13c0*/  IMAD.MOV.U32 R8, RZ, RZ, 0x1e1 ;  /* 0x000001e1ff087424 */ /* 0x000fe400078e00ff */
[----:B------:R-:W-:Y:S02]  /*13d0*/  IMAD.MOV.U32 R12, RZ, RZ, 0x1 ;  /* 0x00000001ff0c7424 */ /* 0x000fe400078e00ff */
[----:B0-----:R-:W-:-:S07]  /*13e0*/  IMAD.MOV.U32 R13, RZ, RZ, RZ ;  /* 0x000000ffff0d7224 */ /* 0x001fce00078e00ff */
[----:B------:R-:W-:-:S07]  /*13f0*/  LEPC R20, `(.L_x_17) ;  /* 0x000000001014794e */ /* 0x000fce0000000000 */
[----:B-12--5:R-:W-:Y:S05]  /*1400*/  CALL.ABS.NOINC R14 ;  /* 0x000000000e007343 */ /* 0x026fea0003c00000 */
.L_x_17:
[----:B------:R-:W-:-:S13]  /*1410*/  ISETP.NE.AND P0, PT, R166, 0x3, PT ;  /* 0x00000003a600780c */ /* 0x000fda0003f05270 */
[----:B------:R-:W-:Y:S05]  /*1420*/  @!P0 BRA `(.L_x_18) ;  /* 0x0000000000048947 */ /* 0x000fea0003800000 */
[----:B------:R-:W-:Y:S01]  /*1430*/  BPT.TRAP 0x1 ;  /* 0x000000040000795c */ /* 0x000fe20000300000 */
.L_x_18:
[----:B------:R-:W3:Y:S01]  /*1440*/  S2UR UR5, SR_CgaCtaId ;  /* 0x00000000000579c3 */ /* 0x000ee20000008800 */
[----:B------:R-:W-:Y:S01]  /*1450*/  UMOV UR4, 0x400 ;  /* 0x0000040000047882 */ /* 0x000fe20000000000 */
[----:B------:R-:W-:Y:S02]  /*1460*/  IMAD.U32 R3, RZ, RZ, UR39 ;  /* 0x00000027ff037e24 */ /* 0x000fe4000f8e00ff */
[----:B------:R-:W-:-:S05]  /*1470*/  IMAD.U32 R0, RZ, RZ, UR38 ;  /* 0x00000026ff007e24 */ /* 0x000fca000f8e00ff */
[----:B------:R-:W-:Y:S01]  /*1480*/  SHF.L.U32 R0, R0, 0x1f, RZ ;  /* 0x0000001f00007819 */ /* 0x000fe200000006ff */
[----:B---3--:R-:W-:-:S06]  /*1490*/  ULEA UR4, UR5, UR4, 0x18 ;  /* 0x0000000405047291 */ /* 0x008fcc000f8ec03f */
[----:B------:R-:W-:-:S05]  /*14a0*/  IMAD.U32 R6, RZ, RZ, UR4 ;  /* 0x00000004ff067e24 */ /* 0x000fca000f8e00ff */
[----:B------:R-:W-:-:S04]  /*14b0*/  LEA R3, R3, R6, 0x3 ;  /* 0x0000000603037211 */ /* 0x000fc800078e18ff */
[----:B------:R3:W4:Y:S01]  /*14c0*/  SYNCS.PHASECHK.TRANS64.TRYWAIT P1, [R3+URZ], R0 ;  /* 0x00000000030075a7 */ /* 0x000722000802017f */
[----:B------:R-:W-:Y:S05]  /*14d0*/  @!P0 BRA `(.L_x_19) ;  /* 0x0000000000048947 */ /* 0x000fea0003800000 */
[----:B------:R-:W-:Y:S01]  /*14e0*/  BPT.TRAP 0x1 ;  /* 0x000000040000795c */ /* 0x000fe20000300000 */
.L_x_19:
[----:B----4-:R-:W-:Y:S05]  /*14f0*/  @P1 BRA `(.L_x_20) ;  /* 0x0000000000081947 */ /* 0x010fea0003800000 */
[----:B------:R-:W4:Y:S02]  /*1500*/  SYNCS.PHASECHK.TRANS64.TRYWAIT P1, [R3+URZ], R0 ;  /* 0x00000000030075a7 */ /* 0x000f24000802017f */
[----:B----4-:R-:W-:Y:S05]  /*1510*/  @!P1 BRA `(.L_x_21) ;  /* 0x000000b0002c9947 */ /* 0x010fea0003800000 */
.L_x_20:
[----:B------:R-:W-:-:S04]  /*1520*/  UISETP.LT.AND UP0, UPT, UR40, 0x1, UPT ;  /* 0x000000012800788c */ /* 0x000fc8000bf01270 */
[----:B------:R-:W-:-:S06]  /*1530*/  USEL UR4, UR40, 0x1, UP0 ;  /* 0x0000000128047887 */ /* 0x000fcc0008000000 */
[----:B---34-:R-:W-:Y:S01]  /*1540*/  IMAD.U32 R0, RZ, RZ, UR4 ;  /* 0x00000004ff007e24 */ /* 0x018fe2000f8e00ff */
[----:B------:R-:W-:Y:S05]  /*1550*/  WARPSYNC.ALL ;  /* 0x0000000000007948 */ /* 0x000fea0003800000 */
[----:B------:R-:W-:-:S04]  /*1560*/  IADD3 R0, -R0, UR40, RZ ;  /* 0x0000002800007c10 */ /* 0x000fc8000fffe1ff */
[----:B------:R-:W-:Y:S02]  /*1570*/  ISETP.GE.AND P1, PT, R0, 0x1, PT ;  /* 0x000000010000780c */ /* 0x000fe40003f26270 */
[----:B------:R-:W-:Y:S01]  /*1580*/  R2UR UR4, R6 ;  /* 0x00000000060472ca */ /* 0x000fe200000e0000 */
[----:B------:R-:W-:Y:S01]  /*1590*/  WARPGROUP.ARRIVE ;  /* 0x00000000000079c5 */ /* 0x000fe20000000000 */
[----:B------:R-:W-:Y:S01]  /*15a0*/  UMOV UR9, 0x40000040 ;  /* 0x4000004000097882 */ /* 0x000fe20000000000 */
[----:B------:R-:W-:-:S10]  /*15b0*/  UMOV UR11, 0x40000040 ;  /* 0x40000040000b7882 */ /* 0x000fd40000000000 */
[----:B------:R-:W-:-:S04]  /*15c0*/  UIADD3 UR4, UR4, 0x20100, URZ ;  /* 0x0002010004047890 */ /* 0x000fc8000fffe03f */
[----:B------:R-:W-:-:S04]  /*15d0*/  USHF.R.U32.HI UR4, URZ, 0x4, UR4 ;  /* 0x000000043f047899 */ /* 0x000fc80008011604 */
[----:B------:R-:W-:Y:S02]  /*15e0*/  ULOP3.LUT UR5, UR4, 0x3fff, URZ, 0xc0, !UPT ;  /* 0x00003fff04057892 */ /* 0x000fe4000f8ec03f */
[----:B------:R-:W-:Y:S02]  /*15f0*/  ULOP3.LUT UR4, UR41, 0x10000, URZ, 0xfc, !UPT ;  /* 0x0001000029047892 */ /* 0x000fe4000f8efc3f */
[----:B------:R-:W-:Y:S02]  /*1600*/  ULOP3.LUT UR5, UR5, 0x10000, URZ, 0xfc, !UPT ;  /* 0x0001000005057892 */ /* 0x000fe4000f8efc3f */
[----:B------:R-:W-:Y:S02]  /*1610*/  ULEA UR6, UR39, UR4, 0xb ;  /* 0x0000000427067291 */ /* 0x000fe4000f8e583f */
[----:B------:R-:W-:-:S05]  /*1620*/  ULEA UR7, UR39, UR5, 0xa ;  /* 0x0000000527077291 */ /* 0x000fca000f8e503f */
[----:B------:R-:W-:Y:S02]  /*1630*/  UMOV UR8, UR6 ;  /* 0x0000000600087c82 */ /* 0x000fe40008000000 */
[----:B------:R-:W-:Y:S02]  /*1640*/  UMOV UR10, UR7 ;  /* 0x00000007000a7c82 */ /* 0x000fe40008000000 */
[----:B------:R-:W-:Y:S01]  /*1650*/  HGMMA.64x128x16.F32.BF16 R88, gdesc[UR8], RZ, !UPT, gsb0 ;  /* 0x01e00000085879f0 */ /* 0x000fe2000c0018ff */
[----:B------:R-:W-:Y:S01]  /*1660*/  UIADD3 UR8, UR6, 0x400, URZ ;  /* 0x0000040006087890 */ /* 0x000fe2000fffe03f */
[----:B------:R-:W-:Y:S01]  /*1670*/  UMOV UR9, 0x40000040 ;  /* 0x4000004000097882 */ /* 0x000fe20000000000 */
[----:B------:R-:W-:Y:S02]  /*1680*/  WARPGROUP.DEPBAR.LE gsb0, 0x0 ;  /* 0x00008000000079c5 */ /* 0x000fe40000010000 */
[----:B------:R-:W-:-:S07]  /*1690*/  WARPGROUP.ARRIVE ;  /* 0x00000000000079c5 */ /* 0x000fce0000000000 */
[----:B------:R-:W-:Y:S01]  /*16a0*/  HGMMA.64x128x16.F32.BF16 R24, gdesc[UR8], RZ, !UPT, gsb0 ;  /* 0x01e00000081879f0 */ /* 0x000fe2000c0018ff */
[----:B------:R-:W-:Y:S02]  /*16b0*/  UIADD3 UR8, UR6, 0x2, URZ ;  /* 0x0000000206087890 */ /* 0x000fe4000fffe03f */
[----:B------:R-:W-:Y:S01]  /*16c0*/  UIADD3 UR10, UR7, 0x2, URZ ;  /* 0x00000002070a7890 */ /* 0x000fe2000fffe03f */
[----:B------:R-:W-:Y:S01]  /*16d0*/  UMOV UR9, 0x40000040 ;  /* 0x4000004000097882 */ /* 0x000fe20000000000 */
[----:B------:R-:W-:Y:S01]  /*16e0*/  UMOV UR11, 0x40000040 ;  /* 0x40000040000b7882 */ /* 0x000fe20000000000 */
[----:B------:R-:W-:Y:S02]  /*16f0*/  WARPGROUP.DEPBAR.LE gsb0, 0x0 ;  /* 0x00008000000079c5 */ /* 0x000fe40000010000 */
[----:B------:R-:W-:-:S06]  /*1700*/  WARPGROUP.ARRIVE ;  /* 0x00000000000079c5 */ /* 0x000fcc0000000000 */
[----:B------:R-:W-:Y:S01]  /*1710*/  HGMMA.64x128x16.F32.BF16 R88, gdesc[UR8], R88, gsb0 ;  /* 0x01e00000085879f0 */ /* 0x000fe20008001858 */
[----:B------:R-:W-:Y:S01]  /*1720*/  UIADD3 UR8, UR6, 0x402, URZ ;  /* 0x0000040206087890 */ /* 0x000fe2000fffe03f */
[----:B------:R-:W-:Y:S01]  /*1730*/  UMOV UR9, 0x40000040 ;  /* 0x4000004000097882 */ /* 0x000fe20000000000 */
[----:B------:R-:W-:Y:S02]  /*1740*/  WARPGROUP.DEPBAR.LE gsb0, 0x0 ;  /* 0x00008000000079c5 */ /* 0x000fe40000010000 */
[----:B------:R-:W-:-:S07]  /*1750*/  WARPGROUP.ARRIVE ;  /* 0x00000000000079c5 */ /* 0x000fce0000000000 */
[----:B------:R-:W-:Y:S01]  /*1760*/  HGMMA.64x128x16.F32.BF16 R24, gdesc[UR8], R24, gsb0 ;  /* 0x01e00000081879f0 */ /* 0x000fe20008001818 */
        /* <DEDUP_REMOVED lines=23> */
[----:B------:R-:W-:Y:S03]  /*18e0*/  HGMMA.64x128x16.F32.BF16 R24, gdesc[UR8], R24, gsb0 ;  /* 0x01e00000081879f0 */ /* 0x000fe60008001818 */
[----:B------:R-:W-:Y:S02]  /*18f0*/  WARPGROUP.DEPBAR.LE gsb0, 0x0 ;  /* 0x00008000000079c5 */ /* 0x000fe40000010000 */
[----:B------:R-:W-:Y:S05]  /*1900*/  @!P1 BRA `(.L_x_22) ;  /* 0x0000000400749947 */ /* 0x000fea0003800000 */
[----:B------:R-:W-:Y:S02]  /*1910*/  UIADD3 UR6, UR39, 0x1, URZ ;  /* 0x0000000127067890 */ /* 0x000fe4000fffe03f */
[----:B------:R-:W-:Y:S02]  /*1920*/  IMAD.U32 R3, RZ, RZ, UR39 ;  /* 0x00000027ff037e24 */ /* 0x000fe4000f8e00ff */
[----:B------:R-:W-:-:S04]  /*1930*/  UISETP.NE.AND UP0, UPT, UR6, 0x4, UPT ;  /* 0x000000040600788c */ /* 0x000fc8000bf05270 */
[----:B------:R-:W-:Y:S02]  /*1940*/  USEL UR7, URZ, 0x1, UP0 ;  /* 0x000000013f077887 */ /* 0x000fe40008000000 */
[----:B------:R-:W-:Y:S02]  /*1950*/  USEL UR6, UR6, URZ, UP0 ;  /* 0x0000003f06067287 */ /* 0x000fe40008000000 */
[----:B------:R-:W-:-:S06]  /*1960*/  ULOP3.LUT UR7, UR38, UR7, URZ, 0x3c, !UPT ;  /* 0x0000000726077292 */ /* 0x000fcc000f8e3c3f */
[----:B------:R-:W-:-:S07]  /*1970*/  IMAD.U32 R7, RZ, RZ, UR7 ;  /* 0x00000007ff077e24 */ /* 0x000fce000f8e00ff */
.L_x_29:
[----:B------:R-:W-:Y:S05]  /*1980*/  @!P0 BRA `(.L_x_23) ;  /* 0x0000000000048947 */ /* 0x000fea0003800000 */
[----:B------:R-:W-:Y:S01]  /*1990*/  BPT.TRAP 0x1 ;  /* 0x000000040000795c */ /* 0x000fe20000300000 */
.L_x_23:
[----:B------:R-:W3:Y:S01]  /*19a0*/  S2UR UR8, SR_CgaCtaId ;  /* 0x00000000000879c3 */ /* 0x000ee20000008800 */
[----:B------:R-:W-:Y:S01]  /*19b0*/  UMOV UR7, 0x400 ;  /* 0x0000040000077882 */ /* 0x000fe20000000000 */
[----:B01----:R-:W-:Y:S01]  /*19c0*/  IMAD.U32 R5, RZ, RZ, UR6 ;  /* 0x00000006ff057e24 */ /* 0x003fe2000f8e00ff */
[----:B------:R-:W-:Y:S01]  /*19d0*/  SHF.L.U32 R4, R7, 0x1f, RZ ;  /* 0x0000001f07047819 */ /* 0x000fe200000006ff */
[----:B---3--:R-:W-:-:S06]  /*19e0*/  ULEA UR7, UR8, UR7, 0x18 ;  /* 0x0000000708077291 */ /* 0x008fcc000f8ec03f */
[----:B------:R-:W-:-:S04]  /*19f0*/  IMAD.U32 R6, RZ, RZ, UR7 ;  /* 0x00000007ff067e24 */ /* 0x000fc8000f8e00ff */
[----:B------:R-:W-:-:S04]  /*1a00*/  IMAD R5, R5, 0x8, R6 ;  /* 0x0000000805057824 */ /* 0x000fc800078e0206 */
[----:B------:R0:W1:Y:S01]  /*1a10*/  SYNCS.PHASECHK.TRANS64.TRYWAIT P1, [R5+URZ], R4 ;  /* 0x00000004050075a7 */ /* 0x000062000802017f */
[----:B------:R-:W-:Y:S05]  /*1a20*/  @!P0 BRA `(.L_x_24) ;  /* 0x0000000000048947 */ /* 0x000fea0003800000 */
[----:B------:R-:W-:Y:S01]  /*1a30*/  BPT.TRAP 0x1 ;  /* 0x000000040000795c */ /* 0x000fe20000300000 */
.L_x_24:
[----:B-1----:R-:W-:Y:S05]  /*1a40*/  @P1 BRA `(.L_x_25) ;  /* 0x0000000000081947 */ /* 0x002fea0003800000 */
[----:B------:R-:W1:Y:S02]  /*1a50*/  SYNCS.PHASECHK.TRANS64.TRYWAIT P1, [R5+URZ], R4 ;  /* 0x00000004050075a7 */ /* 0x000e64000802017f */
[----:B-1----:R-:W-:Y:S05]  /*1a60*/  @!P1 BRA `(.L_x_26) ;  /* 0x000000a800ec9947 */ /* 0x002fea0003800000 */
.L_x_25:
[----:B------:R-:W-:Y:S01]  /*1a70*/  ULEA UR7, UR6, UR4, 0xb ;  /* 0x0000000406077291 */ /* 0x000fe2000f8e583f */
[----:B------:R-:W-:Y:S01]  /*1a80*/  WARPGROUP.ARRIVE ;  /* 0x00000000000079c5 */ /* 0x000fe20000000000 */
[----:B------:R-:W-:Y:S01]  /*1a90*/  ULEA UR12, UR6, UR5, 0xa ;  /* 0x00000005060c7291 */ /* 0x000fe2000f8e503f */
[----:B------:R-:W-:Y:S01]  /*1aa0*/  UMOV UR9, 0x40000040 ;  /* 0x4000004000097882 */ /* 0x000fe20000000000 */
[----:B------:R-:W-:-:S03]  /*1ab0*/  UMOV UR11, 0x40000040 ;  /* 0x40000040000b7882 */ /* 0x000fc60000000000 */
[----:B------:R-:W-:Y:S02]  /*1ac0*/  UMOV UR8, UR7 ;  /* 0x0000000700087c82 */ /* 0x000fe40008000000 */
[----:B------:R-:W-:Y:S02]  /*1ad0*/  UMOV UR10, UR12 ;  /* 0x0000000c000a7c82 */ /* 0x000fe40008000000 */
        /* <DEDUP_REMOVED lines=44> */
[----:B------:R-:W-:Y:S01]  /*1da0*/  BPT.TRAP 0x1 ;  /* 0x000000040000795c */ /* 0x000fe20000300000 */
.L_x_27:
[----:B------:R-:W-:-:S13]  /*1db0*/  ISETP.NE.AND P1, PT, R22, RZ, PT ;  /* 0x000000ff1600720c */ /* 0x000fda0003f25270 */
[----:B01----:R-:W-:-:S04]  /*1dc0*/  @P1 IMAD R4, R3, 0x8, R6 ;  /* 0x0000000803041824 */ /* 0x003fc800078e0206 */
[----:B------:R-:W-:-:S05]  /*1dd0*/  @P1 VIADD R5, R4, 0x20 ;  /* 0x0000002004051836 */ /* 0x000fca0000000000 */
[----:B------:R-:W-:-:S04]  /*1de0*/  @P1 PRMT R5, R152, 0x654, R5 ;  /* 0x0000065498051816 */ /* 0x000fc80000000005 */
[----:B------:R0:W-:Y:S01]  /*1df0*/  @P1 SYNCS.ARRIVE.TRANS64.RED.A1T0 RZ, [R5+URZ], RZ ;  /* 0x000000ff05ff19a7 */ /* 0x0001e2000810043f */
[----:B------:R-:W-:-:S13]  /*1e00*/  ISETP.GT.U32.AND P1, PT, R19, 0x1, PT ;  /* 0x000000011300780c */ /* 0x000fda0003f24070 */
[----:B0-----:R-:W-:Y:S05]  /*1e10*/  @P1 BRA `(.L_x_28) ;  /* 0x0000000000041947 */ /* 0x001fea0003800000 */
[----:B------:R-:W-:Y:S01]  /*1e20*/  BPT.TRAP 0x1 ;  /* 0x000000040000795c */ /* 0x000fe20000300000 */
.L_x_28:
[----:B------:R-:W-:Y:S01]  /*1e30*/  UIADD3 UR6, UR6, 0x1, URZ ;  /* 0x0000000106067890 */ /* 0x000fe2000fffe03f */
[C---:B------:R-:W-:Y:S01]  /*1e40*/  ISETP.GT.AND P2, PT, R0.reuse, 0x1, PT ;  /* 0x000000010000780c */ /* 0x040fe20003f44270 */
[----:B------:R-:W-:Y:S02]  /*1e50*/  VIADD R3, R3, 0x1 ;  /* 0x0000000103037836 */ /* 0x000fe40000000000 */
[----:B------:R-:W-:Y:S01]  /*1e60*/  UISETP.NE.AND UP0, UPT, UR6, 0x4, UPT ;  /* 0x000000040600788c */ /* 0x000fe2000bf05270 */
[----:B------:R-:W-:Y:S02]  /*1e70*/  VIADD R0, R0, 0xffffffff ;  /* 0xffffffff00007836 */ /* 0x000fe40000000000 */
[C---:B------:R-:W-:Y:S01]  /*1e80*/  ISETP.NE.AND P1, PT, R3.reuse, 0x4, PT ;  /* 0x000000040300780c */ /* 0x040fe20003f25270 */
[----:B------:R-:W-:Y:S02]  /*1e90*/  USEL UR7, URZ, 0x1, UP0 ;  /* 0x000000013f077887 */ /* 0x000fe40008000000 */
[----:B------:R-:W-:Y:S01]  /*1ea0*/  USEL UR6, UR6, URZ, UP0 ;  /* 0x0000003f06067287 */ /* 0x000fe20008000000 */
[----:B------:R-:W-:-:S03]  /*1eb0*/  SEL R3, R3, RZ, P1 ;  /* 0x000000ff03037207 */ /* 0x000fc60000800000 */
[----:B------:R-:W-:Y:S01]  /*1ec0*/  LOP3.LUT R7, R7, UR7, RZ, 0x3c, !PT ;  /* 0x0000000707077c12 */ /* 0x000fe2000f8e3cff */
[----:B------:R-:W-:Y:S07]  /*1ed0*/  @P2 BRA `(.L_x_29) ;  /* 0xfffffff800a82947 */ /* 0x000fee000383ffff */
.L_x_22:
[----:B------:R-:W3:Y:S02]  /*1ee0*/  LDC R0, c[0x0][0x28c] ;  /* 0x0000a300ff007b82 */ /* 0x000ee40000000800 */
[----:B---3--:R-:W-:-:S13]  /*1ef0*/  ISETP.GE.AND P1, PT, R0, 0x1, PT ;  /* 0x000000010000780c */ /* 0x008fda0003f26270 */
[----:B------:R-:W-:Y:S05]  /*1f00*/  @!P1 BRA `(.L_x_30) ;  /* 0x0000000000409947 */ /* 0x000fea0003800000 */
[----:B------:R-:W-:Y:S05]  /*1f10*/  @!P0 BRA `(.L_x_31) ;  /* 0x0000000000048947 */ /* 0x000fea0003800000 */
[----:B------:R-:W-:Y:S01]  /*1f20*/  BPT.TRAP 0x1 ;  /* 0x000000040000795c */ /* 0x000fe20000300000 */
.L_x_31:
[----:B------:R-:W-:Y:S01]  /*1f30*/  ISETP.NE.AND P0, PT, R22, RZ, PT ;  /* 0x000000ff1600720c */ /* 0x000fe20003f05270 */
[----:B------:R-:W-:-:S12]  /*1f40*/  UISETP.LT.AND UP1, UPT, UR40, 0x1, UPT ;  /* 0x000000012800788c */ /* 0x000fd8000bf21270 */
[----:B------:R-:W-:-:S05]  /*1f50*/  VOTEU.ANY UP0, P0 ;  /* 0x00000000003f7886 */ /* 0x000fca0000000100 */
[----:B------:R-:W-:-:S04]  /*1f60*/  @UP0 USEL UR4, UR40, 0x1, UP1 ;  /* 0x0000000128040887 */ /* 0x000fc80008800000 */
[----:B------:R-:W-:-:S06]  /*1f70*/  @UP0 UIADD3 UR4, UR39, UR40, -UR4 ;  /* 0x0000002827040290 */ /* 0x000fcc000fffe804 */
[----:B------:R-:W-:-:S04]  /*1f80*/  IMAD.U32 R0, RZ, RZ, UR4 ;  /* 0x00000004ff007e24 */ /* 0x000fc8000f8e00ff */
[----:B------:R-:W-:-:S05]  /*1f90*/  @P0 IMAD.SHL.U32 R0, R0, 0x8, RZ ;  /* 0x0000000800000824 */ /* 0x000fca00078e00ff */
[----:B------:R-:W-:-:S04]  /*1fa0*/  @P0 LOP3.LUT R0, R0, 0x18, RZ, 0xc0, !PT ;  /* 0x0000001800000812 */ /* 0x000fc800078ec0ff */
[----:B------:R-:W-:-:S04]  /*1fb0*/  @P0 IADD3 R3, R6, 0x20, R0 ;  /* 0x0000002006030810 */ /* 0x000fc80007ffe000 */
[----:B------:R-:W-:-:S04]  /*1fc0*/  @P0 PRMT R3, R152, 0x654, R3 ;  /* 0x0000065498030816 */ /* 0x000fc80000000003 */
[----:B------:R3:W-:Y:S01]  /*1fd0*/  @P0 SYNCS.ARRIVE.TRANS64.RED.A1T0 RZ, [R3+URZ], RZ ;  /* 0x000000ff03ff09a7 */ /* 0x0007e2000810043f */
[----:B------:R-:W-:-:S13]  /*1fe0*/  ISETP.GT.U32.AND P0, PT, R19, 0x1, PT ;  /* 0x000000011300780c */ /* 0x000fda0003f04070 */
[----:B---3--:R-:W-:Y:S05]  /*1ff0*/  @P0 BRA `(.L_x_30) ;  /* 0x0000000000040947 */ /* 0x008fea0003800000 */
[----:B------:R-:W-:Y:S01]  /*2000*/  BPT.TRAP 0x1 ;  /* 0x000000040000795c */ /* 0x000fe20000300000 */
.L_x_30:
[----:B------:R-:W3:Y:S01]  /*2010*/  LDC R6, c[0x0][0x288] ;  /* 0x0000a200ff067b82 */ /* 0x000ee20000000800 */
[--C-:B------:R-:W-:Y:S01]  /*2020*/  SHF.R.U32.HI R0, RZ, 0x2, R18.reuse ;  /* 0x00000002ff007819 */ /* 0x100fe20000011612 */
[----:B------:R-:W-:Y:S01]  /*2030*/  UIADD3 UR39, UR40, UR39, URZ ;  /* 0x0000002728277290 */ /* 0x000fe2000fffe03f */
[----:B01----:R-:W-:Y:S01]  /*2040*/  SHF.R.U32.HI R5, RZ, 0x7, R18 ;  /* 0x00000007ff057819 */ /* 0x003fe20000011612 */
[----:B------:R-:W-:Y:S01]  /*2050*/  IMAD.SHL.U32 R13, R154, 0x80, RZ ;  /* 0x000000809a0d7824 */ /* 0x000fe200078e00ff */
[----:B------:R-:W-:Y:S01]  /*2060*/  LOP3.LUT R4, R18, 0x60, RZ, 0xc0, !PT ;  /* 0x0000006012047812 */ /* 0x000fe200078ec0ff */
[----:B------:R-:W-:Y:S01]  /*2070*/  USHF.R.U32.HI UR4, URZ, 0x2, UR39 ;  /* 0x000000023f047899 */ /* 0x000fe20008011627 */
[----:B------:R-:W-:Y:S01]  /*2080*/  LOP3.LUT R3, R0, 0x7, RZ, 0xc0, !PT ;  /* 0x0000000700037812 */ /* 0x000fe200078ec0ff */
[----:B------:R-:W-:Y:S01]  /*2090*/  ULDC UR8, c[0x0][0x284] ;  /* 0x0000a10000087ab9 */ /* 0x000fe20000000800 */
[----:B------:R-:W-:Y:S01]  /*20a0*/  LOP3.LUT R0, R5, 0x1, RZ, 0xc0, !PT ;  /* 0x0000000105007812 */ /* 0x000fe200078ec0ff */
[----:B------:R-:W-:Y:S01]  /*20b0*/  ULOP3.LUT UR4, UR4, 0x1, URZ, 0xc0, !UPT ;  /* 0x0000000104047892 */ /* 0x000fe2000f8ec03f */
[----:B------:R-:W-:Y:S01]  /*20c0*/  SHF.R.U32.HI R10, RZ, 0x1, R4 ;  /* 0x00000001ff0a7819 */ /* 0x000fe20000011604 */
[----:B------:R-:W-:Y:S01]  /*20d0*/  UISETP.GT.U32.AND UP1, UPT, UR39, 0x3, UPT ;  /* 0x000000032700788c */ /* 0x000fe2000bf24070 */
[----:B------:R-:W-:Y:S01]  /*20e0*/  SHF.L.U32 R4, R0, 0x6, RZ ;  /* 0x0000000600047819 */ /* 0x000fe200000006ff */
[----:B------:R-:W-:Y:S01]  /*20f0*/  UISETP.NE.U32.AND UP0, UPT, UR4, 0x1, UPT ;  /* 0x000000010400788c */ /* 0x000fe2000bf05070 */
[--C-:B------:R-:W-:Y:S01]  /*2100*/  IADD3 R5, RZ, -R10, -R3.reuse ;  /* 0x8000000aff057210 */ /* 0x100fe20007ffe803 */
[----:B------:R-:W-:Y:S01]  /*2110*/  ULDC.64 UR6, c[0x0][0x5d0] ;  /* 0x0001740000067ab9 */ /* 0x000fe20000000a00 */
[----:B--2---:R-:W-:Y:S01]  /*2120*/  LOP3.LUT R157, R4, 0x40, R3, 0xe2, !PT ;  /* 0x00000040049d7812 */ /* 0x004fe200078ee203 */
[----:B------:R-:W-:Y:S01]  /*2130*/  UISETP.LT.U32.AND UP1, UPT, UR40, 0x4, UP1 ;  /* 0x000000042800788c */ /* 0x000fe20008f21070 */
[----:B------:R-:W-:Y:S01]  /*2140*/  LOP3.LUT R3, R18, 0x3, RZ, 0xc0, !PT ;  /* 0x0000000312037812 */ /* 0x000fe200078ec0ff */
[----:B------:R-:W-:Y:S01]  /*2150*/  UISETP.GT.U32.AND UP0, UPT, UR40, 0x3, !UP0 ;  /* 0x000000032800788c */ /* 0x000fe2000c704070 */
[----:B------:R-:W-:Y:S01]  /*2160*/  SHF.R.S32.HI R21, RZ, 0x1f, R23 ;  /* 0x0000001fff157819 */ /* 0x000fe20000011417 */
[----:B------:R-:W-:Y:S01]  /*2170*/  IMAD R0, R0, -0x40, R5 ;  /* 0xffffffc000007824 */ /* 0x000fe200078e0205 */
[----:B------:R-:W-:Y:S01]  /*2180*/  USEL UR5, URZ, 0x1, !UP1 ;  /* 0x000000013f057887 */ /* 0x000fe2000c800000 */
[----:B---3--:R-:W-:Y:S01]  /*2190*/  IMAD R12, R3, -0x2, R6 ;  /* 0xfffffffe030c7824 */ /* 0x008fe200078e0206 */
[----:B------:R-:W-:Y:S01]  /*21a0*/  ISETP.GE.AND P0, PT, R13, R6, PT ;  /* 0x000000060d00720c */ /* 0x000fe20003f06270 */
[----:B------:R-:W-:Y:S01]  /*21b0*/  IMAD.SHL.U32 R3, R153, 0x100, RZ ;  /* 0x0000010099037824 */ /* 0x000fe200078e00ff */
[----:B------:R-:W-:Y:S01]  /*21c0*/  USEL UR4, URZ, 0x1, !UP0 ;  /* 0x000000013f047887 */ /* 0x000fe2000c000000 */
[----:B------:R-:W-:Y:S01]  /*21d0*/  IMAD.SHL.U32 R6, R18, 0x2, RZ ;  /* 0x0000000212067824 */ /* 0x000fe200078e00ff */
[----:B------:R-:W-:Y:S01]  /*21e0*/  ULOP3.LUT UR39, UR39, 0x3, URZ, 0xc0, !UPT ;  /* 0x0000000327277892 */ /* 0x000fe2000f8ec03f */
[----:B------:R-:W-:Y:S01]  /*21f0*/  IMAD R4, R21, UR6, RZ ;  /* 0x0000000615047c24 */ /* 0x000fe2000f8e02ff */
[----:B------:R-:W-:Y:S01]  /*2200*/  ISETP.GE.OR P0, PT, R3, UR8, P0 ;  /* 0x0000000803007c0c */ /* 0x000fe20008706670 */
[----:B------:R-:W-:Y:S01]  /*2210*/  IMAD.WIDE R8, R153, 0x100, RZ ;  /* 0x0000010099087825 */ /* 0x000fe200078e02ff */
[----:B------:R-:W-:Y:S01]  /*2220*/  LOP3.LUT R6, R13, 0x6, R6, 0xf8, !PT ;  /* 0x000000060d067812 */ /* 0x000fe200078ef806 */
[----:B------:R-:W-:Y:S01]  /*2230*/  ULOP3.LUT UR38, UR4, UR38, UR5, 0x96, !UPT ;  /* 0x0000002604267292 */ /* 0x000fe2000f8e9605 */
[----:B------:R-:W-:Y:S01]  /*2240*/  IADD3 R3, -R3, UR8, R0 ;  /* 0x0000000803037c10 */ /* 0x000fe2000fffe100 */
[----:B------:R-:W-:Y:S01]  /*2250*/  IMAD R11, R23, UR7, R4 ;  /* 0x00000007170b7c24 */ /* 0x000fe2000f8e0204 */
[----:B------:R-:W-:Y:S01]  /*2260*/  SHF.R.S32.HI R7, RZ, 0x1f, R6 ;  /* 0x0000001fff077819 */ /* 0x000fe20000011406 */
[----:B------:R-:W-:Y:S01]  /*2270*/  IMAD.IADD R0, R12, 0x1, -R13 ;  /* 0x000000010c007824 */ /* 0x000fe200078e0a0d */
[----:B------:R-:W-:Y:S01]  /*2280*/  LOP3.LUT R157, R8, R157, R10, 0xfe, !PT ;  /* 0x0000009d089d7212 */ /* 0x000fe200078efe0a */
[----:B------:R-:W-:-:S02]  /*2290*/  IMAD.MOV.U32 R153, RZ, RZ, -0x1 ;  /* 0xffffffffff997424 */ /* 0x000fc400078e00ff */
[----:B------:R-:W-:-:S04]  /*22a0*/  IMAD.WIDE.U32 R4, R23, UR6, R6 ;  /* 0x0000000617047c25 */ /* 0x000fc8000f8e0006 */
[----:B------:R-:W-:Y:S02]  /*22b0*/  IMAD.IADD R11, R5, 0x1, R11 ;  /* 0x00000001050b7824 */ /* 0x000fe400078e020b */
[----:B------:R-:W-:Y:S01]  /*22c0*/  IMAD.MOV.U32 R10, RZ, RZ, R4 ;  /* 0x000000ffff0a7224 */ /* 0x000fe200078e0004 */
[----:B------:R-:W-:Y:S06]  /*22d0*/  @P0 BRA `(.L_x_32) ;  /* 0x0000008400680947 */ /* 0x000fec0003800000 */
[----:B------:R-:W0:Y:S01]  /*22e0*/  LDC.64 R4, c[0x0][0x5c8] ;  /* 0x00017200ff047b82 */ /* 0x000e220000000a00 */
[----:B-----5:R-:W-:Y:S01]  /*22f0*/  FSETP.NEU.AND P0, PT, R156, RZ, PT ;  /* 0x000000ff9c00720b */ /* 0x020fe20003f0d000 */
[----:B------:R-:W-:Y:S01]  /*2300*/  BSSY B0, `(.L_x_32) ;  /* 0x0000857000007945 */ /* 0x000fe20003800000 */
[----:B------:R-:W-:-:S04]  /*2310*/  ISETP.GT.AND P3, PT, R3, RZ, PT ;  /* 0x000000ff0300720c */ /* 0x000fc80003f64270 */
[----:B------:R-:W-:Y:S01]  /*2320*/  ISETP.GT.AND P1, PT, R0, RZ, P3 ;  /* 0x000000ff0000720c */ /* 0x000fe20001f24270 */
[-C--:B0-----:R-:W-:Y:S02]  /*2330*/  IMAD R12, R9, R4.reuse, RZ ;  /* 0x00000004090c7224 */ /* 0x081fe400078e02ff */
[----:B------:R-:W-:-:S04]  /*2340*/  IMAD.WIDE.U32 R168, R157, R4, R10 ;  /* 0x000000049da87225 */ /* 0x000fc800078e000a */
[----:B------:R-:W-:-:S04]  /*2350*/  IMAD R11, R157, R5, R12 ;  /* 0x000000059d0b7224 */ /* 0x000fc800078e020c */
[----:B------:R-:W-:Y:S01]  /*2360*/  IMAD.IADD R167, R169, 0x1, R11 ;  /* 0x00000001a9a77824 */ /* 0x000fe200078e020b */
[----:B------:R-:W-:Y:S06]  /*2370*/  @!P0 BRA `(.L_x_33) ;  /* 0x0000006000088947 */ /* 0x000fec0003800000 */
[----:B------:R-:W0:Y:S01]  /*2380*/  LDC.64 R12, c[0x0][0x5b8] ;  /* 0x00016e00ff0c7b82 */ /* 0x000e220000000a00 */
[----:B------:R-:W-:-:S07]  /*2390*/  ULDC.64 UR4, c[0x0][0x5c0] ;  /* 0x0001700000047ab9 */ /* 0x000fce0000000a00 */
[----:B------:R-:W1:Y:S08]  /*23a0*/  LDC.64 R14, c[0x0][0x5b0] ;  /* 0x00016c00ff0e7b82 */ /* 0x000e700000000a00 */
[----:B------:R-:W2:Y:S01]  /*23b0*/  LDC.64 R10, c[0x0][0x5a8] ;  /* 0x00016a00ff0a7b82 */ /* 0x000ea20000000a00 */
[----:B0-----:R-:W-:-:S04]  /*23c0*/  IMAD R20, R21, R12, RZ ;  /* 0x0000000c15147224 */ /* 0x001fc800078e02ff */
[C---:B------:R-:W-:Y:S02]  /*23d0*/  IMAD R13, R23.reuse, R13, R20 ;  /* 0x0000000d170d7224 */ /* 0x040fe400078e0214 */
[----:B------:R-:W-:-:S04]  /*23e0*/  IMAD.WIDE.U32 R20, R23, R12, R6 ;  /* 0x0000000c17147225 */ /* 0x000fc800078e0006 */
[-C--:B-1----:R-:W-:Y:S02]  /*23f0*/  IMAD R154, R9, R14.reuse, RZ ;  /* 0x0000000e099a7224 */ /* 0x082fe400078e02ff */
[----:B------:R-:W-:Y:S02]  /*2400*/  IMAD.IADD R159, R21, 0x1, R13 ;  /* 0x00000001159f7824 */ /* 0x000fe400078e020d */
[----:B------:R-:W-:Y:S02]  /*2410*/  IMAD.MOV.U32 R158, RZ, RZ, R20 ;  /* 0x000000ffff9e7224 */ /* 0x000fe400078e0014 */
[C---:B------:R-:W-:Y:S02]  /*2420*/  IMAD R169, R157.reuse, R15, R154 ;  /* 0x0000000f9da97224 */ /* 0x040fe400078e029a */
[----:B------:R-:W-:-:S04]  /*2430*/  IMAD.WIDE.U32 R160, R157, R14, R158 ;  /* 0x0000000e9da07225 */ /* 0x000fc800078e009e */
[----:B------:R-:W-:Y:S01]  /*2440*/  IMAD.IADD R154, R161, 0x1, R169 ;  /* 0x00000001a19a7824 */ /* 0x000fe200078e02a9 */
[----:B--2---:R-:W-:-:S04]  /*2450*/  LEA R162, P0, R160, R10, 0x1 ;  /* 0x0000000aa0a27211 */ /* 0x004fc800078008ff */
[----:B------:R-:W-:-:S05]  /*2460*/  LEA.HI.X R163, R160, R11, R154, 0x1, P0 ;  /* 0x0000000ba0a37211 */ /* 0x000fca00000f0c9a */
[----:B------:R-:W2:Y:S01]  /*2470*/  @P1 LDG.E.LTC128B.U16 R154, desc[UR36][R162.64] ;  /* 0x00000024a29a1981 */ /* 0x000ea2000c1e1520 */
[----:B------:R-:W-:Y:S01]  /*2480*/  IMAD.WIDE.U32 R164, R157, R14, R6 ;  /* 0x0000000e9da47225 */ /* 0x000fe200078e0006 */
[----:B------:R-:W-:Y:S01]  /*2490*/  ISETP.GT.AND P2, PT, R0, 0x1, P3 ;  /* 0x000000010000780c */ /* 0x000fe20001f44270 */
[----:B------:R-:W-:Y:S01]  /*24a0*/  BSSY B1, `(.L_x_34) ;  /* 0x0000012000017945 */ /* 0x000fe20003800000 */
[----:B------:R-:W-:Y:S02]  /*24b0*/  LEA R160, P0, R168, UR4, 0x1 ;  /* 0x00000004a8a07c11 */ /* 0x000fe4000f8008ff */
[----:B------:R-:W-:-:S03]  /*24c0*/  IADD3 R165, R169, R165, RZ ;  /* 0x000000a5a9a57210 */ /* 0x000fc60007ffe0ff */
[----:B------:R-:W-:-:S04]  /*24d0*/  IMAD.WIDE.U32 R164, R23, R12, R164 ;  /* 0x0000000c17a47225 */ /* 0x000fc800078e00a4 */
[----:B--2---:R-:W-:-:S04]  /*24e0*/  IMAD.U32 R161, R154, 0x10000, RZ ;  /* 0x000100009aa17824 */ /* 0x004fc800078e00ff */
[----:B------:R-:W-:-:S04]  /*24f0*/  FMUL R161, R161, R156 ;  /* 0x0000009ca1a17220 */ /* 0x000fc80000400000 */
[----:B------:R-:W-:Y:S01]  /*2500*/  FFMA R161, R88, R155, R161 ;  /* 0x0000009b58a17223 */ /* 0x000fe200000000a1 */
[----:B------:R-:W-:-:S04]  /*2510*/  IMAD.IADD R88, R13, 0x1, R165 ;  /* 0x000000010d587824 */ /* 0x000fc800078e02a5 */
[----:B------:R-:W-:Y:S02]  /*2520*/  F2FP.BF16.F32.PACK_AB R163, RZ, R161 ;  /* 0x000000a1ffa3723e */ /* 0x000fe400000010ff */
[----:B------:R-:W-:Y:S02]  /*2530*/  LEA.HI.X R161, R168, UR5, R167, 0x1, P0 ;  /* 0x00000005a8a17c11 */ /* 0x000fe400080f0ca7 */
[----:B------:R-:W-:Y:S02]  /*2540*/  PRMT R165, R163, 0x7610, R165 ;  /* 0x00007610a3a57816 */ /* 0x000fe400000000a5 */
[----:B------:R-:W-:-:S03]  /*2550*/  LEA R162, P0, R164, R10, 0x1 ;  /* 0x0000000aa4a27211 */ /* 0x000fc600078008ff */
[----:B------:R0:W-:Y:S01]  /*2560*/  @P1 STG.E.U16 desc[UR36][R160.64], R165 ;  /* 0x000000a5a0001986 */ /* 0x0001e2000c101524 */
[----:B------:R-:W-:Y:S01]  /*2570*/  LEA.HI.X R163, R164, R11, R88, 0x1, P0 ;  /* 0x0000000ba4a37211 */ /* 0x000fe200000f0c58 */
[C---:B------:R-:W-:Y:S01]  /*2580*/  IMAD.SHL.U32 R164, R14.reuse, 0x8, RZ ;  /* 0x000000080ea47824 */ /* 0x040fe200078e00ff */
[----:B0-----:R-:W-:Y:S01]  /*2590*/  SHF.L.U64.HI R165, R14, 0x3, R15 ;  /* 0x000000030ea57819 */ /* 0x001fe2000001020f */
[----:B------:R-:W-:Y:S06]  /*25a0*/  @!P2 BRA `(.L_x_35) ;  /* 0x000000000004a947 */ /* 0x000fec0003800000 */
[----:B------:R0:W5:Y:S02]  /*25b0*/  LDG.E.LTC128B.U16 R154, desc[UR36][R162.64+0x2] ;  /* 0x00000224a29a7981 */ /* 0x000164000c1e1520 */
.L_x_35:
[----:B------:R-:W-:Y:S05]  /*25c0*/  BSYNC B1 ;  /* 0x0000000000017941 */ /* 0x000fea0003800000 */
.L_x_34:
[----:B-----5:R-:W-:Y:S01]  /*25d0*/  IMAD.U32 R167, R154, 0x10000, RZ ;  /* 0x000100009aa77824 */ /* 0x020fe200078e00ff */
[----:B------:R-:W-:Y:S01]  /*25e0*/  ISETP.GT.AND P0, PT, R3, 0x8, PT ;  /* 0x000000080300780c */ /* 0x000fe20003f04270 */
[----:B------:R-:W-:-:S04]  /*25f0*/  IMAD.WIDE.U32 R172, R157, R14, R164 ;  /* 0x0000000e9dac7225 */ /* 0x000fc800078e00a4 */
[----:B------:R-:W-:Y:S01]  /*2600*/  FMUL R88, R167, R156 ;  /* 0x0000009ca7587220 */ /* 0x000fe20000400000 */
[----:B------:R-:W-:Y:S01]  /*2610*/  ISETP.GT.AND P1, PT, R0, RZ, P0 ;  /* 0x000000ff0000720c */ /* 0x000fe20000724270 */
[----:B------:R-:W-:Y:S01]  /*2620*/  IMAD.IADD R171, R169, 0x1, R173 ;  /* 0x00000001a9ab7824 */ /* 0x000fe200078e02ad */
[----:B------:R-:W-:Y:S01]  /*2630*/  IADD3 R167, P4, R20, R172, RZ ;  /* 0x000000ac14a77210 */ /* 0x000fe20007f9e0ff */
[----:B------:R-:W-:-:S04]  /*2640*/  FFMA R89, R89, R155, R88 ;  /* 0x0000009b59597223 */ /* 0x000fc80000000058 */
[----:B------:R-:W-:Y:S01]  /*2650*/  IMAD.X R168, R171, 0x1, R159, P4 ;  /* 0x00000001aba87824 */ /* 0x000fe200020e069f */
[C---:B------:R-:W-:Y:S02]  /*2660*/  LEA R88, P4, R167.reuse, R10, 0x1 ;  /* 0x0000000aa7587211 */ /* 0x040fe400078808ff */
[----:B------:R-:W-:Y:S02]  /*2670*/  F2FP.BF16.F32.PACK_AB R169, RZ, R89 ;  /* 0x00000059ffa9723e */ /* 0x000fe400000010ff */
[--C-:B------:R-:W-:Y:S02]  /*2680*/  LEA.HI.X R89, R167, R11, R168.reuse, 0x1, P4 ;  /* 0x0000000ba7597211 */ /* 0x100fe400020f0ca8 */
[----:B------:R-:W-:-:S05]  /*2690*/  PRMT R168, R169, 0x7610, R168 ;  /* 0x00007610a9a87816 */ /* 0x000fca00000000a8 */
[----:B------:R1:W-:Y:S04]  /*26a0*/  @P2 STG.E.U16 desc[UR36][R160.64+0x2], R168 ;  /* 0x000002a8a0002986 */ /* 0x0003e8000c101524 */
[----:B------:R2:W3:Y:S01]  /*26b0*/  @P1 LDG.E.LTC128B.U16 R154, desc[UR36][R88.64] ;  /* 0x00000024589a1981 */ /* 0x0004e2000c1e1520 */
[----:B------:R-:W-:Y:S01]  /*26c0*/  IMAD.SHL.U32 R167, R4, 0x10, RZ ;  /* 0x0000001004a77824 */ /* 0x000fe200078e00ff */
[----:B------:R-:W-:Y:S01]  /*26d0*/  IADD3 R172, P2, R6, R172, RZ ;  /* 0x000000ac06ac7210 */ /* 0x000fe20007f5e0ff */
[----:B------:R-:W-:Y:S03]  /*26e0*/  BSSY B1, `(.L_x_36) ;  /* 0x0000011000017945 */ /* 0x000fe60003800000 */
[----:B------:R-:W-:Y:S01]  /*26f0*/  IADD3 R170, P4, R167, R160, RZ ;  /* 0x000000a0a7aa7210 */ /* 0x000fe20007f9e0ff */
[----:B------:R-:W-:Y:S01]  /*2700*/  IMAD.X R173, R7, 0x1, R171, P2 ;  /* 0x0000000107ad7824 */ /* 0x000fe200010e06ab */
[----:B------:R-:W-:Y:S01]  /*2710*/  ISETP.GT.AND P2, PT, R0, 0x1, P0 ;  /* 0x000000010000780c */ /* 0x000fe20000744270 */
[----:B------:R-:W-:-:S04]  /*2720*/  IMAD.WIDE.U32 R172, R23, R12, R172 ;  /* 0x0000000c17ac7225 */ /* 0x000fc800078e00ac */
[----:B-1----:R-:W-:Y:S01]  /*2730*/  IMAD.IADD R168, R13, 0x1, R173 ;  /* 0x000000010da87824 */ /* 0x002fe200078e02ad */
[----:B--2---:R-:W-:-:S04]  /*2740*/  LEA R88, P5, R172, R10, 0x1 ;  /* 0x0000000aac587211 */ /* 0x004fc800078a08ff */
[----:B------:R-:W-:Y:S01]  /*2750*/  LEA.HI.X R89, R172, R11, R168, 0x1, P5 ;  /* 0x0000000bac597211 */ /* 0x000fe200028f0ca8 */
[----:B---3--:R-:W-:-:S04]  /*2760*/  IMAD.U32 R169, R154, 0x10000, RZ ;  /* 0x000100009aa97824 */ /* 0x008fc800078e00ff */
[----:B------:R-:W-:-:S04]  /*2770*/  FMUL R169, R169, R156 ;  /* 0x0000009ca9a97220 */ /* 0x000fc80000400000 */
[----:B------:R-:W-:Y:S01]  /*2780*/  FFMA R90, R90, R155, R169 ;  /* 0x0000009b5a5a7223 */ /* 0x000fe200000000a9 */
[----:B------:R-:W-:-:S04]  /*2790*/  SHF.L.U64.HI R169, R4, 0x4, R5 ;  /* 0x0000000404a97819 */ /* 0x000fc80000010205 */
[----:B------:R-:W-:Y:S01]  /*27a0*/  F2FP.BF16.F32.PACK_AB R90, RZ, R90 ;  /* 0x0000005aff5a723e */ /* 0x000fe200000010ff */
[----:B------:R-:W-:-:S05]  /*27b0*/  IMAD.X R171, R169, 0x1, R161, P4 ;  /* 0x00000001a9ab7824 */ /* 0x000fca00020e06a1 */
[----:B------:R1:W-:Y:S01]  /*27c0*/  @P1 STG.E.U16 desc[UR36][R170.64], R90 ;  /* 0x0000005aaa001986 */ /* 0x0003e2000c101524 */
[----:B------:R-:W-:Y:S05]  /*27d0*/  @!P2 BRA `(.L_x_37) ;  /* 0x000000000004a947 */ /* 0x000fea0003800000 */
[----:B------:R2:W5:Y:S02]  /*27e0*/  LDG.E.LTC128B.U16 R154, desc[UR36][R88.64+0x2] ;  /* 0x00000224589a7981 */ /* 0x000564000c1e1520 */
.L_x_37:
[----:B------:R-:W-:Y:S05]  /*27f0*/  BSYNC B1 ;  /* 0x0000000000017941 */ /* 0x000fea0003800000 */
.L_x_36:
[----:B-----5:R-:W-:Y:S01]  /*2800*/  IMAD.U32 R173, R154, 0x10000, RZ ;  /* 0x000100009aad7824 */ /* 0x020fe200078e00ff */
[----:B------:R-:W-:Y:S01]  /*2810*/  ISETP.GT.AND P1, PT, R0, 0x8, P3 ;  /* 0x000000080000780c */ /* 0x000fe20001f24270 */
[----:B------:R-:W-:Y:S02]  /*2820*/  BSSY B1, `(.L_x_38) ;  /* 0x000000a000017945 */ /* 0x000fe40003800000 */
[----:B-1----:R-:W-:-:S04]  /*2830*/  FMUL R90, R173, R156 ;  /* 0x0000009cad5a7220 */ /* 0x002fc80000400000 */
[----:B------:R-:W-:Y:S01]  /*2840*/  FFMA R90, R91, R155, R90 ;  /* 0x0000009b5b5a7223 */ /* 0x000fe2000000005a */
[----:B------:R-:W-:-:S04]  /*2850*/  @P2 MOV R91, R171 ;  /* 0x000000ab005b2202 */ /* 0x000fc80000000f00 */
[----:B------:R-:W-:-:S04]  /*2860*/  F2FP.BF16.F32.PACK_AB R90, RZ, R90 ;  /* 0x0000005aff5a723e */ /* 0x000fc800000010ff */
[----:B------:R-:W-:Y:S01]  /*2870*/  PRMT R168, R90, 0x7610, R168 ;  /* 0x000076105aa87816 */ /* 0x000fe200000000a8 */
[----:B------:R-:W-:-:S05]  /*2880*/  @P2 IMAD.MOV.U32 R90, RZ, RZ, R170 ;  /* 0x000000ffff5a2224 */ /* 0x000fca00078e00aa */
[----:B------:R1:W-:Y:S01]  /*2890*/  @P2 STG.E.U16 desc[UR36][R90.64+0x2], R168 ;  /* 0x000002a85a002986 */ /* 0x0003e2000c101524 */
[----:B------:R-:W-:Y:S05]  /*28a0*/  @!P1 BRA `(.L_x_39) ;  /* 0x0000000000049947 */ /* 0x000fea0003800000 */
[----:B------:R3:W5:Y:S02]  /*28b0*/  LDG.E.LTC128B.U16 R154, desc[UR36][R162.64+0x10] ;  /* 0x00001024a29a7981 */ /* 0x000764000c1e1520 */
.L_x_39:
[----:B------:R-:W-:Y:S05]  /*28c0*/  BSYNC B1 ;  /* 0x0000000000017941 */ /* 0x000fea0003800000 */
.L_x_38:
[----:B-1---5:R-:W-:Y:S01]  /*28d0*/  IMAD.U32 R91, R154, 0x10000, RZ ;  /* 0x000100009a5b7824 */ /* 0x022fe200078e00ff */
[----:B------:R-:W-:Y:S01]  /*28e0*/  ISETP.GT.AND P2, PT, R0, 0x9, P3 ;  /* 0x000000090000780c */ /* 0x000fe20001f44270 */
[----:B------:R-:W-:Y:S01]  /*28f0*/  @P1 IMAD.MOV.U32 R90, RZ, RZ, R160 ;  /* 0x000000ffff5a1224 */ /* 0x000fe200078e00a0 */
[----:B------:R-:W-:Y:S01]  /*2900*/  BSSY B1, `(.L_x_40) ;  /* 0x0000009000017945 */ /* 0x000fe20003800000 */
[----:B------:R-:W-:-:S04]  /*2910*/  FMUL R91, R91, R156 ;  /* 0x0000009c5b5b7220 */ /* 0x000fc80000400000 */
[----:B------:R-:W-:-:S05]  /*2920*/  FFMA R91, R92, R155, R91 ;  /* 0x0000009b5c5b7223 */ /* 0x000fca000000005b */
[----:B------:R-:W-:-:S04]  /*2930*/  F2FP.BF16.F32.PACK_AB R91, RZ, R91 ;  /* 0x0000005bff5b723e */ /* 0x000fc800000010ff */
[----:B------:R-:W-:Y:S01]  /*2940*/  PRMT R92, R91, 0x7610, R92 ;  /* 0x000076105b5c7816 */ /* 0x000fe2000000005c */
[----:B------:R-:W-:-:S05]  /*2950*/  @P1 IMAD.MOV.U32 R91, RZ, RZ, R161 ;  /* 0x000000ffff5b1224 */ /* 0x000fca00078e00a1 */
[----:B------:R1:W-:Y:S01]  /*2960*/  @P1 STG.E.U16 desc[UR36][R90.64+0x10], R92 ;  /* 0x0000105c5a001986 */ /* 0x0003e2000c101524 */
[----:B------:R-:W-:Y:S05]  /*2970*/  @!P2 BRA `(.L_x_41) ;  /* 0x000000000004a947 */ /* 0x000fea0003800000 */
[----:B------:R4:W5:Y:S02]  /*2980*/  LDG.E.LTC128B.U16 R154, desc[UR36][R162.64+0x12] ;  /* 0x00001224a29a7981 */ /* 0x000964000c1e1520 */
.L_x_41:
[----:B------:R-:W-:Y:S05]  /*2990*/  BSYNC B1 ;  /* 0x0000000000017941 */ /* 0x000fea0003800000 */
.L_x_40:
[----:B-1---5:R-:W-:Y:S01]  /*29a0*/  IMAD.U32 R91, R154, 0x10000, RZ ;  /* 0x000100009a5b7824 */ /* 0x022fe200078e00ff */
[----:B------:R-:W-:Y:S01]  /*29b0*/  ISETP.GT.AND P1, PT, R0, 0x8, P0 ;  /* 0x000000080000780c */ /* 0x000fe20000724270 */
[----:B------:R-:W-:Y:S02]  /*29c0*/  BSSY B1, `(.L_x_42) ;  /* 0x000000a000017945 */ /* 0x000fe40003800000 */
[----:B------:R-:W-:Y:S01]  /*29d0*/  FMUL R90, R91, R156 ;  /* 0x0000009c5b5a7220 */ /* 0x000fe20000400000 */
[----:B------:R-:W-:-:S03]  /*29e0*/  @P2 IMAD.MOV.U32 R91, RZ, RZ, R161 ;  /* 0x000000ffff5b2224 */ /* 0x000fc600078e00a1 */
[----:B------:R-:W-:-:S05]  /*29f0*/  FFMA R90, R93, R155, R90 ;  /* 0x0000009b5d5a7223 */ /* 0x000fca000000005a */
[----:B------:R-:W-:-:S04]  /*2a00*/  F2FP.BF16.F32.PACK_AB R90, RZ, R90 ;  /* 0x0000005aff5a723e */ /* 0x000fc800000010ff */
[----:B------:R-:W-:Y:S01]  /*2a10*/  PRMT R92, R90, 0x7610, R92 ;  /* 0x000076105a5c7816 */ /* 0x000fe2000000005c */
[----:B------:R-:W-:-:S05]  /*2a20*/  @P2 IMAD.MOV.U32 R90, RZ, RZ, R160 ;  /* 0x000000ffff5a2224 */ /* 0x000fca00078e00a0 */
[----:B------:R1:W-:Y:S01]  /*2a30*/  @P2 STG.E.U16 desc[UR36][R90.64+0x12], R92 ;  /* 0x0000125c5a002986 */ /* 0x0003e2000c101524 */
[----:B------:R-:W-:Y:S05]  /*2a40*/  @!P1 BRA `(.L_x_43) ;  /* 0x0000000000049947 */ /* 0x000fea0003800000 */
[----:B------:R0:W5:Y:S02]  /*2a50*/  LDG.E.LTC128B.U16 R154, desc[UR36][R88.64+0x10] ;  /* 0x00001024589a7981 */ /* 0x000164000c1e1520 */
.L_x_43:
[----:B------:R-:W-:Y:S05]  /*2a60*/  BSYNC B1 ;  /* 0x0000000000017941 */ /* 0x000fea0003800000 */
.L_x_42:
        /* <DEDUP_REMOVED lines=12> */
.L_x_45:
[----:B------:R-:W-:Y:S05]  /*2b30*/  BSYNC B1 ;  /* 0x0000000000017941 */ /* 0x000fea0003800000 */
.L_x_44:
        /* <DEDUP_REMOVED lines=12> */
.L_x_47:
[----:B------:R-:W-:Y:S05]  /*2c00*/  BSYNC B1 ;  /* 0x0000000000017941 */ /* 0x000fea0003800000 */
.L_x_46:
[----:B-1---5:R-:W-:Y:S01]  /*2c10*/  SHF.L.U32 R91, R154, 0x10, RZ ;  /* 0x000000109a5b7819 */ /* 0x022fe200000006ff */
[----:B------:R-:W-:Y:S01]  /*2c20*/  @P1 IMAD.MOV.U32 R90, RZ, RZ, R160 ;  /* 0x000000ffff5a1224 */ /* 0x000fe200078e00a0 */
[----:B------:R-:W-:Y:S01]  /*2c30*/  ISETP.GT.AND P2, PT, R0, 0x11, P3 ;  /* 0x000000110000780c */ /* 0x000fe20001f44270 */
[----:B------:R-:W-:Y:S02]  /*2c40*/  BSSY B1, `(.L_x_48) ;  /* 0x0000009000017945 */ /* 0x000fe40003800000 */
        /* <DEDUP_REMOVED lines=8> */
.L_x_49:
[----:B------:R-:W-:Y:S05]  /*2cd0*/  BSYNC B1 ;  /* 0x0000000000017941 */ /* 0x000fea0003800000 */
.L_x_48:
        /* <DEDUP_REMOVED lines=12> */
.L_x_51:
[----:B------:R-:W-:Y:S05]  /*2da0*/  BSYNC B1 ;  /* 0x0000000000017941 */ /* 0x000fea0003800000 */
.L_x_50:
        /* <DEDUP_REMOVED lines=12> */
.L_x_53:
[----:B------:R-:W-:Y:S05]  /*2e70*/  BSYNC B1 ;  /* 0x0000000000017941 */ /* 0x000fea0003800000 */
.L_x_52:
        /* <DEDUP_REMOVED lines=12> */
.L_x_55:
[----:B------:R-:W-:Y:S05]  /*2f40*/  BSYNC B1 ;  /* 0x0000000000017941 */ /* 0x000fea0003800000 */
.L_x_54:
[----:B-1---5:R-:W-:Y:S01]  /*2f50*/  IMAD.U32 R91, R154, 0x10000, RZ ;  /* 0x000100009a5b7824 */ /* 0x022fe200078e00ff */
[----:B------:R-:W-:Y:S01]  /*2f60*/  @P1 MOV R90, R160 ;  /* 0x000000a0005a1202 */ /* 0x000fe20000000f00 */
[----:B------:R-:W-:Y:S01]  /*2f70*/  BSSY B1, `(.L_x_56) ;  /* 0x000000a000017945 */ /* 0x000fe20003800000 */
[----:B------:R-:W-:Y:S01]  /*2f80*/  ISETP.GT.AND P2, PT, R0, 0x19, P3 ;  /* 0x000000190000780c */ /* 0x000fe20001f44270 */
        /* <DEDUP_REMOVED lines=8> */
.L_x_57:
[----:B------:R-:W-:Y:S05]  /*3010*/  BSYNC B1 ;  /* 0x0000000000017941 */ /* 0x000fea0003800000 */
.L_x_56:
        /* <DEDUP_REMOVED lines=12> */
.L_x_59:
[----:B------:R-:W-:Y:S05]  /*30e0*/  BSYNC B1 ;  /* 0x0000000000017941 */ /* 0x000fea0003800000 */
.L_x_58:
        /* <DEDUP_REMOVED lines=12> */
.L_x_61:
[----:B------:R-:W-:Y:S05]  /*31b0*/  BSYNC B1 ;  /* 0x0000000000017941 */ /* 0x000fea0003800000 */
.L_x_60:
        /* <DEDUP_REMOVED lines=12> */
.L_x_63:
[----:B------:R-:W-:Y:S05]  /*3280*/  BSYNC B1 ;  /* 0x0000000000017941 */ /* 0x000fea0003800000 */
.L_x_62:
[----:B-1---5:R-:W-:Y:S01]  /*3290*/  IMAD.U32 R91, R154, 0x10000, RZ ;  /* 0x000100009a5b7824 */ /* 0x022fe200078e00ff */
[----:B------:R-:W-:Y:S01]  /*32a0*/  ISETP.GT.AND P2, PT, R0, 0x21, P3 ;  /* 0x000000210000780c */ /* 0x000fe20001f44270 */
[----:B------:R-:W-:Y:S01]  /*32b0*/  @P1 IMAD.MOV.U32 R90, RZ, RZ, R160 ;  /* 0x000000ffff5a1224 */ /* 0x000fe200078e00a0 */
[----:B------:R-:W-:Y:S01]  /*32c0*/  BSSY B1, `(.L_x_64) ;  /* 0x0000009000017945 */ /* 0x000fe20003800000 */
[----:B------:R-:W-:-:S04]  /*32d0*/  FMUL R91, R91, R156 ;  /* 0x0000009c5b5b7220 */ /* 0x000fc80000400000 */
[----:B------:R-:W-:-:S05]  /*32e0*/  FFMA R91, R104, R155, R91 ;  /* 0x0000009b685b7223 */ /* 0x000fca000000005b */
[----:B------:R-:W-:-:S04]  /*32f0*/  F2FP.BF16.F32.PACK_AB R91, RZ, R91 ;  /* 0x0000005bff5b723e */ /* 0x000fc800000010ff */
[----:B------:R-:W-:Y:S02]  /*3300*/  PRMT R92, R91, 0x7610, R92 ;  /* 0x000076105b5c7816 */ /* 0x000fe4000000005c */
[----:B------:R-:W-:-:S05]  /*3310*/  @P1 MOV R91, R161 ;  /* 0x000000a1005b1202 */ /* 0x000fca0000000f00 */
[----:B------:R1:W-:Y:S01]  /*3320*/  @P1 STG.E.U16 desc[UR36][R90.64+0x40], R92 ;  /* 0x0000405c5a001986 */ /* 0x0003e2000c101524 */
[----:B------:R-:W-:Y:S05]  /*3330*/  @!P2 BRA `(.L_x_65) ;  /* 0x000000000004a947 */ /* 0x000fea0003800000 */
[----:B------:R0:W5:Y:S02]  /*3340*/  LDG.E.LTC128B.U16 R154, desc[UR36][R162.64+0x42] ;  /* 0x00004224a29a7981 */ /* 0x000164000c1e1520 */
.L_x_65:
[----:B------:R-:W-:Y:S05]  /*3350*/  BSYNC B1 ;  /* 0x0000000000017941 */ /* 0x000fea0003800000 */
.L_x_64:
        /* <DEDUP_REMOVED lines=12> */
.L_x_67:
[----:B------:R-:W-:Y:S05]  /*3420*/  BSYNC B1 ;  /* 0x0000000000017941 */ /* 0x000fea0003800000 */
.L_x_66:
        /* <DEDUP_REMOVED lines=12> */
.L_x_69:
[----:B------:R-:W-:Y:S05]  /*34f0*/  BSYNC B1 ;  /* 0x0000000000017941 */ /* 0x000fea0003800000 */
.L_x_68:
        /* <DEDUP_REMOVED lines=12> */
.L_x_71:
[----:B------:R-:W-:Y:S05]  /*35c0*/  BSYNC B1 ;  /* 0x0000000000017941 */ /* 0x000fea0003800000 */
.L_x_70:
        /* <DEDUP_REMOVED lines=12> */
.L_x_73:
[----:B------:R-:W-:Y:S05]  /*3690*/  BSYNC B1 ;  /* 0x0000000000017941 */ /* 0x000fea0003800000 */
.L_x_72:
[----:B-1---5:R-:W-:Y:S01]  /*36a0*/  SHF.L.U32 R91, R154, 0x10, RZ ;  /* 0x000000109a5b7819 */ /* 0x022fe200000006ff */
[----:B------:R-:W-:Y:S01]  /*36b0*/  BSSY B1, `(.L_x_74) ;  /* 0x000000b000017945 */ /* 0x000fe20003800000 */
[----:B------:R-:W-:-:S03]  /*36c0*/  ISETP.GT.AND P1, PT, R0, 0x28, P0 ;  /* 0x000000280000780c */ /* 0x000fc60000724270 */
        /* <DEDUP_REMOVED lines=9> */
.L_x_75:
[----:B------:R-:W-:Y:S05]  /*3760*/  BSYNC B1 ;  /* 0x0000000000017941 */ /* 0x000fea0003800000 */
.L_x_74:
        /* <DEDUP_REMOVED lines=12> */
.L_x_77:
[----:B------:R-:W-:Y:S05]  /*3830*/  BSYNC B1 ;  /* 0x0000000000017941 */ /* 0x000fea0003800000 */
.L_x_76:
        /* <DEDUP_REMOVED lines=12> */
.L_x_79:
[----:B------:R-:W-:Y:S05]  /*3900*/  BSYNC B1 ;  /* 0x0000000000017941 */ /* 0x000fea0003800000 */
.L_x_78:
        /* <DEDUP_REMOVED lines=12> */
.L_x_81:
[----:B------:R-:W-:Y:S05]  /*39d0*/  BSYNC B1 ;  /* 0x0000000000017941 */ /* 0x000fea0003800000 */
.L_x_80:
[----:B-1---5:R-:W-:Y:S01]  /*39e0*/  IMAD.U32 R91, R154, 0x10000, RZ ;  /* 0x000100009a5b7824 */ /* 0x022fe200078e00ff */
[----:B------:R-:W-:Y:S01]  /*39f0*/  ISETP.GT.AND P1, PT, R0, 0x30, P0 ;  /* 0x000000300000780c */ /* 0x000fe20000724270 */
[----:B------:R-:W-:Y:S02]  /*3a00*/  BSSY B1, `(.L_x_82) ;  /* 0x000000a000017945 */ /* 0x000fe40003800000 */
[----:B------:R-:W-:Y:S01]  /*3a10*/  FMUL R90, R91, R156 ;  /* 0x0000009c5b5a7220 */ /* 0x000fe20000400000 */
[----:B------:R-:W-:-:S03]  /*3a20*/  @P2 IMAD.MOV.U32 R91, RZ, RZ, R161 ;  /* 0x000000ffff5b2224 */ /* 0x000fc600078e00a1 */
[----:B------:R-:W-:-:S05]  /*3a30*/  FFMA R90, R113, R155, R90 ;  /* 0x0000009b715a7223 */ /* 0x000fca000000005a */
[----:B------:R-:W-:-:S04]  /*3a40*/  F2FP.BF16.F32.PACK_AB R90, RZ, R90 ;  /* 0x0000005aff5a723e */ /* 0x000fc800000010ff */
[----:B------:R-:W-:Y:S02]  /*3a50*/  PRMT R92, R90, 0x7610, R92 ;  /* 0x000076105a5c7816 */ /* 0x000fe4000000005c */
[----:B------:R-:W-:-:S05]  /*3a60*/  @P2 MOV R90, R160 ;  /* 0x000000a0005a2202 */ /* 0x000fca0000000f00 */
[----:B------:R1:W-:Y:S01]  /*3a70*/  @P2 STG.E.U16 desc[UR36][R90.64+0x62], R92 ;  /* 0x0000625c5a002986 */ /* 0x0003e2000c101524 */
[----:B------:R-:W-:Y:S05]  /*3a80*/  @!P1 BRA `(.L_x_83) ;  /* 0x0000000000049947 */ /* 0x000fea0003800000 */
[----:B------:R0:W5:Y:S02]  /*3a90*/  LDG.E.LTC128B.U16 R154, desc[UR36][R88.64+0x60] ;  /* 0x00006024589a7981 */ /* 0x000164000c1e1520 */
.L_x_83:
[----:B------:R-:W-:Y:S05]  /*3aa0*/  BSYNC B1 ;  /* 0x0000000000017941 */ /* 0x000fea0003800000 */
.L_x_82:
        /* <DEDUP_REMOVED lines=12> */
.L_x_85:
[----:B------:R-:W-:Y:S05]  /*3b70*/  BSYNC B1 ;  /* 0x0000000000017941 */ /* 0x000fea0003800000 */
.L_x_84:
        /* <DEDUP_REMOVED lines=12> */
.L_x_87:
[----:B------:R-:W-:Y:S05]  /*3c40*/  BSYNC B1 ;  /* 0x0000000000017941 */ /* 0x000fea0003800000 */
.L_x_86:
        /* <DEDUP_REMOVED lines=12> */
.L_x_89:
[----:B------:R-:W-:Y:S05]  /*3d10*/  BSYNC B1 ;  /* 0x0000000000017941 */ /* 0x000fea0003800000 */
.L_x_88:
[----:B-1---5:R-:W-:Y:S01]  /*3d20*/  IMAD.U32 R91, R154, 0x10000, RZ ;  /* 0x000100009a5b7824 */ /* 0x022fe200078e00ff */
[----:B------:R-:W-:Y:S01]  /*3d30*/  ISETP.GT.AND P1, PT, R0, 0x38, P0 ;  /* 0x000000380000780c */ /* 0x000fe20000724270 */
[----:B------:R-:W-:Y:S02]  /*3d40*/  BSSY B1, `(.L_x_90) ;  /* 0x000000a000017945 */ /* 0x000fe40003800000 */
[----:B------:R-:W-:Y:S01]  /*3d50*/  FMUL R90, R91, R156 ;  /* 0x0000009c5b5a7220 */ /* 0x000fe20000400000 */
[----:B------:R-:W-:-:S03]  /*3d60*/  @P2 MOV R91, R161 ;  /* 0x000000a1005b2202 */ /* 0x000fc60000000f00 */
[----:B------:R-:W-:-:S05]  /*3d70*/  FFMA R90, R117, R155, R90 ;  /* 0x0000009b755a7223 */ /* 0x000fca000000005a */
[----:B------:R-:W-:-:S04]  /*3d80*/  F2FP.BF16.F32.PACK_AB R90, RZ, R90 ;  /* 0x0000005aff5a723e */ /* 0x000fc800000010ff */
[----:B------:R-:W-:Y:S01]  /*3d90*/  PRMT R92, R90, 0x7610, R92 ;  /* 0x000076105a5c7816 */ /* 0x000fe2000000005c */
[----:B------:R-:W-:-:S05]  /*3da0*/  @P2 IMAD.MOV.U32 R90, RZ, RZ, R160 ;  /* 0x000000ffff5a2224 */ /* 0x000fca00078e00a0 */
[----:B------:R1:W-:Y:S01]  /*3db0*/  @P2 STG.E.U16 desc[UR36][R90.64+0x72], R92 ;  /* 0x0000725c5a002986 */ /* 0x0003e2000c101524 */
[----:B------:R-:W-:Y:S05]  /*3dc0*/  @!P1 BRA `(.L_x_91) ;  /* 0x0000000000049947 */ /* 0x000fea0003800000 */
[----:B------:R0:W5:Y:S02]  /*3dd0*/  LDG.E.LTC128B.U16 R154, desc[UR36][R88.64+0x70] ;  /* 0x00007024589a7981 */ /* 0x000164000c1e1520 */
.L_x_91:
[----:B------:R-:W-:Y:S05]  /*3de0*/  BSYNC B1 ;  /* 0x0000000000017941 */ /* 0x000fea0003800000 */
.L_x_90:
        /* <DEDUP_REMOVED lines=12> */
.L_x_93:
[----:B------:R-:W-:Y:S05]  /*3eb0*/  BSYNC B1 ;  /* 0x0000000000017941 */ /* 0x000fea0003800000 */
.L_x_92:
        /* <DEDUP_REMOVED lines=12> */
.L_x_95:
[----:B------:R-:W-:Y:S05]  /*3f80*/  BSYNC B1 ;  /* 0x0000000000017941 */ /* 0x000fea0003800000 */
.L_x_94:
        /* <DEDUP_REMOVED lines=12> */
.L_x_97:
[----:B------:R-:W-:Y:S05]  /*4050*/  BSYNC B1 ;  /* 0x0000000000017941 */ /* 0x000fea0003800000 */
.L_x_96:
        /* <DEDUP_REMOVED lines=12> */
.L_x_99:
[----:B------:R-:W-:Y:S05]  /*4120*/  BSYNC B1 ;  /* 0x0000000000017941 */ /* 0x000fea0003800000 */
.L_x_98:
        /* <DEDUP_REMOVED lines=12> */
.L_x_101:
[----:B------:R-:W-:Y:S05]  /*41f0*/  BSYNC B1 ;  /* 0x0000000000017941 */ /* 0x000fea0003800000 */
.L_x_100:
        /* <DEDUP_REMOVED lines=12> */
.L_x_103:
[----:B------:R-:W-:Y:S05]  /*42c0*/  BSYNC B1 ;  /* 0x0000000000017941 */ /* 0x000fea0003800000 */
.L_x_102:
        /* <DEDUP_REMOVED lines=12> */
.L_x_105:
[----:B------:R-:W-:Y:S05]  /*4390*/  BSYNC B1 ;  /* 0x0000000000017941 */ /* 0x000fea0003800000 */
.L_x_104:
        /* <DEDUP_REMOVED lines=12> */
.L_x_107:
[----:B------:R-:W-:Y:S05]  /*4460*/  BSYNC B1 ;  /* 0x0000000000017941 */ /* 0x000fea0003800000 */
.L_x_106:
        /* <DEDUP_REMOVED lines=12> */
.L_x_109:
[----:B------:R-:W-:Y:S05]  /*4530*/  BSYNC B1 ;  /* 0x0000000000017941 */ /* 0x000fea0003800000 */
.L_x_108:
        /* <DEDUP_REMOVED lines=12> */
.L_x_111:
[----:B------:R-:W-:Y:S05]  /*4600*/  BSYNC B1 ;  /* 0x0000000000017941 */ /* 0x000fea0003800000 */
.L_x_110:
        /* <DEDUP_REMOVED lines=12> */
.L_x_113:
[----:B------:R-:W-:Y:S05]  /*46d0*/  BSYNC B1 ;  /* 0x0000000000017941 */ /* 0x000fea0003800000 */
.L_x_112:
        /* <DEDUP_REMOVED lines=12> */
.L_x_115:
[----:B------:R-:W-:Y:S05]  /*47a0*/  BSYNC B1 ;  /* 0x0000000000017941 */ /* 0x000fea0003800000 */
.L_x_114:
        /* <DEDUP_REMOVED lines=12> */
.L_x_117:
[----:B------:R-:W-:Y:S05]  /*4870*/  BSYNC B1 ;  /* 0x0000000000017941 */ /* 0x000fea0003800000 */
.L_x_116:
        /* <DEDUP_REMOVED lines=12> */
.L_x_119:
[----:B------:R-:W-:Y:S05]  /*4940*/  BSYNC B1 ;  /* 0x0000000000017941 */ /* 0x000fea0003800000 */
.L_x_118:
        /* <DEDUP_REMOVED lines=12> */
.L_x_121:
[----:B------:R-:W-:Y:S05]  /*4a10*/  BSYNC B1 ;  /* 0x0000000000017941 */ /* 0x000fea0003800000 */
.L_x_120:
        /* <DEDUP_REMOVED lines=12> */
.L_x_123:
[----:B------:R-:W-:Y:S05]  /*4ae0*/  BSYNC B1 ;  /* 0x0000000000017941 */ /* 0x000fea0003800000 */
.L_x_122:
        /* <DEDUP_REMOVED lines=12> */
.L_x_125:
[----:B------:R-:W-:Y:S05]  /*4bb0*/  BSYNC B1 ;  /* 0x0000000000017941 */ /* 0x000fea0003800000 */
.L_x_124:
        /* <DEDUP_REMOVED lines=12> */
.L_x_127:
[----:B------:R-:W-:Y:S05]  /*4c80*/  BSYNC B1 ;  /* 0x0000000000017941 */ /* 0x000fea0003800000 */
.L_x_126:
        /* <DEDUP_REMOVED lines=12> */
.L_x_129:
[----:B------:R-:W-:Y:S05]  /*4d50*/  BSYNC B1 ;  /* 0x0000000000017941 */ /* 0x000fea0003800000 */
.L_x_128:
        /* <DEDUP_REMOVED lines=12> */
.L_x_131:
[----:B------:R-:W-:Y:S05]  /*4e20*/  BSYNC B1 ;  /* 0x0000000000017941 */ /* 0x000fea0003800000 */
.L_x_130:
        /* <DEDUP_REMOVED lines=12> */
.L_x_133:
[----:B------:R-:W-:Y:S05]  /*4ef0*/  BSYNC B1 ;  /* 0x0000000000017941 */ /* 0x000fea0003800000 */
.L_x_132:
        /* <DEDUP_REMOVED lines=12> */
.L_x_135:
[----:B------:R-:W-:Y:S05]  /*4fc0*/  BSYNC B1 ;  /* 0x0000000000017941 */ /* 0x000fea0003800000 */
.L_x_134:
        /* <DEDUP_REMOVED lines=12> */
.L_x_137:
[----:B------:R-:W-:Y:S05]  /*5090*/  BSYNC B1 ;  /* 0x0000000000017941 */ /* 0x000fea0003800000 */
.L_x_136:
        /* <DEDUP_REMOVED lines=12> */
.L_x_139:
[----:B------:R-:W-:Y:S05]  /*5160*/  BSYNC B1 ;  /* 0x0000000000017941 */ /* 0x000fea0003800000 */
.L_x_138:
        /* <DEDUP_REMOVED lines=12> */
.L_x_141:
[----:B------:R-:W-:Y:S05]  /*5230*/  BSYNC B1 ;  /* 0x0000000000017941 */ /* 0x000fea0003800000 */
.L_x_140:
        /* <DEDUP_REMOVED lines=12> */
.L_x_143:
[----:B------:R-:W-:Y:S05]  /*5300*/  BSYNC B1 ;  /* 0x0000000000017941 */ /* 0x000fea0003800000 */
.L_x_142:
        /* <DEDUP_REMOVED lines=12> */
.L_x_145:
[----:B------:R-:W-:Y:S05]  /*53d0*/  BSYNC B1 ;  /* 0x0000000000017941 */ /* 0x000fea0003800000 */
.L_x_144:
        /* <DEDUP_REMOVED lines=12> */
.L_x_147:
[----:B------:R-:W-:Y:S05]  /*54a0*/  BSYNC B1 ;  /* 0x0000000000017941 */ /* 0x000fea0003800000 */
.L_x_146:
        /* <DEDUP_REMOVED lines=12> */
.L_x_149:
[----:B------:R-:W-:Y:S05]  /*5570*/  BSYNC B1 ;  /* 0x0000000000017941 */ /* 0x000fea0003800000 */
.L_x_148:
        /* <DEDUP_REMOVED lines=12> */
.L_x_151:
[----:B------:R-:W-:Y:S05]  /*5640*/  BSYNC B1 ;  /* 0x0000000000017941 */ /* 0x000fea0003800000 */
.L_x_150:
        /* <DEDUP_REMOVED lines=12> */
.L_x_153:
[----:B------:R-:W-:Y:S05]  /*5710*/  BSYNC B1 ;  /* 0x0000000000017941 */ /* 0x000fea0003800000 */
.L_x_152:
        /* <DEDUP_REMOVED lines=12> */
.L_x_155:
[----:B------:R-:W-:Y:S05]  /*57e0*/  BSYNC B1 ;  /* 0x0000000000017941 */ /* 0x000fea0003800000 */
.L_x_154:
[----:B-1---5:R-:W-:Y:S01]  /*57f0*/  IMAD.U32 R91, R154, 0x10000, RZ ;  /* 0x000100009a5b7824 */ /* 0x022fe200078e00ff */
[----:B------:R-:W-:Y:S01]  /*5800*/  ISETP.GT.AND P1, PT, R0, 0x79, P0 ;  /* 0x000000790000780c */ /* 0x000fe20000724270 */
[----:B------:R-:W-:Y:S01]  /*5810*/  @P2 IMAD.MOV.U32 R8, RZ, RZ, R170 ;  /* 0x000000ffff082224 */ /* 0x000fe200078e00aa */
[----:B------:R-:W-:Y:S01]  /*5820*/  IADD3 R157, P0, R157, 0x80, RZ ;  /* 0x000000809d9d7810 */ /* 0x000fe20007f1e0ff */
[----:B------:R-:W-:Y:S01]  /*5830*/  FMUL R91, R91, R156 ;  /* 0x0000009c5b5b7220 */ /* 0x000fe20000400000 */
[----:B------:R-:W-:Y:S03]  /*5840*/  BSSY B1, `(.L_x_156) ;  /* 0x0000009000017945 */ /* 0x000fe60003800000 */
[----:B------:R-:W-:-:S05]  /*5850*/  FFMA R91, R150, R155, R91 ;  /* 0x0000009b965b7223 */ /* 0x000fca000000005b */
[----:B------:R-:W-:-:S04]  /*5860*/  F2FP.BF16.F32.PACK_AB R91, RZ, R91 ;  /* 0x0000005bff5b723e */ /* 0x000fc800000010ff */
[----:B------:R-:W-:Y:S01]  /*5870*/  PRMT R90, R91, 0x7610, R90 ;  /* 0x000076105b5a7816 */ /* 0x000fe2000000005a */
[----:B------:R-:W-:Y:S02]  /*5880*/  IMAD.X R91, RZ, RZ, R9, P0 ;  /* 0x000000ffff5b7224 */ /* 0x000fe400000e0609 */
[----:B------:R-:W-:-:S05]  /*5890*/  @P2 IMAD.MOV.U32 R9, RZ, RZ, R171 ;  /* 0x000000ffff092224 */ /* 0x000fca00078e00ab */
[----:B------:R1:W-:Y:S01]  /*58a0*/  @P2 STG.E.U16 desc[UR36][R8.64+0xf0], R90 ;  /* 0x0000f05a08002986 */ /* 0x0003e2000c101524 */
[----:B------:R-:W-:Y:S05]  /*58b0*/  @!P1 BRA `(.L_x_157) ;  /* 0x0000000000049947 */ /* 0x000fea0003800000 */
[----:B------:R0:W5:Y:S02]  /*58c0*/  LDG.E.LTC128B.U16 R154, desc[UR36][R88.64+0xf2] ;  /* 0x0000f224589a7981 */ /* 0x000164000c1e1520 */
.L_x_157:
[----:B------:R-:W-:Y:S05]  /*58d0*/  BSYNC B1 ;  /* 0x0000000000017941 */ /* 0x000fea0003800000 */
.L_x_156:
[----:B-1---5:R-:W-:Y:S01]  /*58e0*/  IMAD.U32 R9, R154, 0x10000, RZ ;  /* 0x000100009a097824 */ /* 0x022fe200078e00ff */
[----:B------:R-:W-:Y:S01]  /*58f0*/  ISETP.GT.AND P0, PT, R3, 0x80, PT ;  /* 0x000000800300780c */ /* 0x000fe20003f04270 */
[----:B------:R-:W-:Y:S02]  /*5900*/  IMAD R8, R91, R14, RZ ;  /* 0x0000000e5b087224 */ /* 0x000fe400078e02ff */
[----:B0-2---:R-:W-:Y:S01]  /*5910*/  FMUL R88, R9, R156 ;  /* 0x0000009c09587220 */ /* 0x005fe20000400000 */
[----:B------:R-:W-:Y:S01]  /*5920*/  ISETP.GT.AND P3, PT, R0, RZ, P0 ;  /* 0x000000ff0000720c */ /* 0x000fe20000764270 */
[C---:B------:R-:W-:Y:S02]  /*5930*/  IMAD R97, R157.reuse, R15, R8 ;  /* 0x0000000f9d617224 */ /* 0x040fe400078e0208 */
[----:B------:R-:W-:-:S04]  /*5940*/  IMAD.WIDE.U32 R8, R157, R14, R158 ;  /* 0x0000000e9d087225 */ /* 0x000fc800078e009e */
[----:B------:R-:W-:Y:S01]  /*5950*/  FFMA R151, R151, R155, R88 ;  /* 0x0000009b97977223 */ /* 0x000fe20000000058 */
[----:B------:R-:W-:Y:S01]  /*5960*/  IMAD.IADD R9, R9, 0x1, R97 ;  /* 0x0000000109097824 */ /* 0x000fe200078e0261 */
[----:B------:R-:W-:-:S03]  /*5970*/  LEA R88, P2, R8, R10, 0x1 ;  /* 0x0000000a08587211 */ /* 0x000fc600078408ff */
[----:B------:R-:W-:Y:S02]  /*5980*/  F2FP.BF16.F32.PACK_AB R151, RZ, R151 ;  /* 0x00000097ff97723e */ /* 0x000fe400000010ff */
[----:B------:R-:W-:-:S03]  /*5990*/  LEA.HI.X R89, R8, R11, R9, 0x1, P2 ;  /* 0x0000000b08597211 */ /* 0x000fc600010f0c09 */
[----:B------:R0:W-:Y:S04]  /*59a0*/  @P1 STG.E.U16 desc[UR36][R170.64+0xf2], R151 ;  /* 0x0000f297aa001986 */ /* 0x0001e8000c101524 */
[----:B------:R-:W2:Y:S01]  /*59b0*/  @P3 LDG.E.LTC128B.U16 R154, desc[UR36][R88.64] ;  /* 0x00000024589a3981 */ /* 0x000ea2000c1e1520 */
[----:B------:R-:W-:Y:S01]  /*59c0*/  IMAD.WIDE.U32 R8, R157, R14, R6 ;  /* 0x0000000e9d087225 */ /* 0x000fe200078e0006 */
[----:B------:R-:W-:Y:S01]  /*59d0*/  SHF.L.U64.HI R95, R4, 0x8, R5 ;  /* 0x00000008045f7819 */ /* 0x000fe20000010205 */
[----:B------:R-:W-:Y:S01]  /*59e0*/  BSSY B1, `(.L_x_158) ;  /* 0x0000011000017945 */ /* 0x000fe20003800000 */
[----:B------:R-:W-:Y:S01]  /*59f0*/  ISETP.GT.AND P2, PT, R0, 0x1, P0 ;  /* 0x000000010000780c */ /* 0x000fe20000744270 */
[----:B------:R-:W-:Y:S01]  /*5a00*/  IMAD.SHL.U32 R93, R4, 0x100, RZ ;  /* 0x00000100045d7824 */ /* 0x000fe200078e00ff */
[----:B------:R-:W-:-:S03]  /*5a10*/  IADD3 R9, R97, R9, RZ ;  /* 0x0000000961097210 */ /* 0x000fc60007ffe0ff */
[----:B------:R-:W-:Y:S01]  /*5a20*/  IMAD.WIDE.U32 R90, R23, R12, R8 ;  /* 0x0000000c175a7225 */ /* 0x000fe200078e0008 */
[----:B------:R-:W-:-:S03]  /*5a30*/  IADD3 R8, P1, R93, R160, RZ ;  /* 0x000000a05d087210 */ /* 0x000fc60007f3e0ff */
[----:B------:R-:W-:Y:S01]  /*5a40*/  IMAD.IADD R5, R13, 0x1, R91 ;  /* 0x000000010d057824 */ /* 0x000fe200078e025b */
[----:B------:R-:W-:Y:S01]  /*5a50*/  LEA R4, P4, R90, R10, 0x1 ;  /* 0x0000000a5a047211 */ /* 0x000fe200078808ff */
[----:B------:R-:W-:-:S03]  /*5a60*/  IMAD.X R9, R95, 0x1, R161, P1 ;  /* 0x000000015f097824 */ /* 0x000fc600008e06a1 */
[----:B------:R-:W-:Y:S01]  /*5a70*/  LEA.HI.X R5, R90, R11, R5, 0x1, P4 ;  /* 0x0000000b5a057211 */ /* 0x000fe200020f0c05 */
[----:B--2---:R-:W-:-:S04]  /*5a80*/  IMAD.U32 R15, R154, 0x10000, RZ ;  /* 0x000100009a0f7824 */ /* 0x004fc800078e00ff */
[----:B------:R-:W-:-:S04]  /*5a90*/  FMUL R15, R15, R156 ;  /* 0x0000009c0f0f7220 */ /* 0x000fc80000400000 */
[----:B------:R-:W-:-:S05]  /*5aa0*/  FFMA R15, R24, R155, R15 ;  /* 0x0000009b180f7223 */ /* 0x000fca000000000f */
[----:B------:R-:W-:-:S05]  /*5ab0*/  F2FP.BF16.F32.PACK_AB R15, RZ, R15 ;  /* 0x0000000fff0f723e */ /* 0x000fca00000010ff */
[----:B------:R0:W-:Y:S01]  /*5ac0*/  @P3 STG.E.U16 desc[UR36][R8.64], R15 ;  /* 0x0000000f08003986 */ /* 0x0001e2000c101524 */
[----:B------:R-:W-:Y:S05]  /*5ad0*/  @!P2 BRA `(.L_x_159) ;  /* 0x000000000004a947 */ /* 0x000fea0003800000 */
[----:B------:R1:W5:Y:S02]  /*5ae0*/  LDG.E.LTC128B.U16 R154, desc[UR36][R4.64+0x2] ;  /* 0x00000224049a7981 */ /* 0x000364000c1e1520 */
.L_x_159:
[----:B------:R-:W-:Y:S05]  /*5af0*/  BSYNC B1 ;  /* 0x0000000000017941 */ /* 0x000fea0003800000 */
.L_x_158:
[----:B0----5:R-:W-:Y:S01]  /*5b00*/  IMAD.U32 R15, R154, 0x10000, RZ ;  /* 0x000100009a0f7824 */ /* 0x021fe200078e00ff */
[----:B------:R-:W-:Y:S01]  /*5b10*/  ISETP.GT.AND P1, PT, R3, 0x88, PT ;  /* 0x000000880300780c */ /* 0x000fe20003f24270 */
[----:B------:R-:W-:Y:S02]  /*5b20*/  BSSY B1, `(.L_x_160) ;  /* 0x000000f000017945 */ /* 0x000fe40003800000 */
[----:B------:R-:W-:Y:S01]  /*5b30*/  FMUL R24, R15, R156 ;  /* 0x0000009c0f187220 */ /* 0x000fe20000400000 */
[----:B------:R-:W-:Y:S01]  /*5b40*/  IMAD.WIDE.U32 R14, R157, R14, R164 ;  /* 0x0000000e9d0e7225 */ /* 0x000fe200078e00a4 */
[----:B------:R-:W-:-:S03]  /*5b50*/  ISETP.GT.AND P3, PT, R0, RZ, P1 ;  /* 0x000000ff0000720c */ /* 0x000fc60000f64270 */
[----:B------:R-:W-:Y:S01]  /*5b60*/  FFMA R24, R25, R155, R24 ;  /* 0x0000009b19187223 */ /* 0x000fe20000000018 */
[----:B------:R-:W-:Y:S01]  /*5b70*/  IMAD.IADD R97, R97, 0x1, R15 ;  /* 0x0000000161617824 */ /* 0x000fe200078e020f */
[-C--:B------:R-:W-:Y:S02]  /*5b80*/  IADD3 R21, P5, R20, R14.reuse, RZ ;  /* 0x0000000e14157210 */ /* 0x080fe40007fbe0ff */
[----:B------:R-:W-:Y:S02]  /*5b90*/  IADD3 R20, P4, R6, R14, RZ ;  /* 0x0000000e06147210 */ /* 0x000fe40007f9e0ff */
[----:B------:R-:W-:Y:S01]  /*5ba0*/  F2FP.BF16.F32.PACK_AB R24, RZ, R24 ;  /* 0x00000018ff18723e */ /* 0x000fe200000010ff */
[----:B------:R-:W-:Y:S01]  /*5bb0*/  IMAD.X R158, R97, 0x1, R159, P5 ;  /* 0x00000001619e7824 */ /* 0x000fe200028e069f */
[----:B------:R-:W-:-:S03]  /*5bc0*/  LEA R14, P5, R21, R10, 0x1 ;  /* 0x0000000a150e7211 */ /* 0x000fc600078a08ff */
[----:B------:R0:W-:Y:S01]  /*5bd0*/  @P2 STG.E.U16 desc[UR36][R8.64+0x2], R24 ;  /* 0x0000021808002986 */ /* 0x0001e2000c101524 */
[----:B------:R-:W-:Y:S01]  /*5be0*/  LEA.HI.X R15, R21, R11, R158, 0x1, P5 ;  /* 0x0000000b150f7211 */ /* 0x000fe200028f0c9e */
[----:B------:R-:W-:Y:S08]  /*5bf0*/  @!P3 BRA `(.L_x_161) ;  /* 0x000000000004b947 */ /* 0x000ff00003800000 */
[----:B------:R2:W5:Y:S02]  /*5c00*/  LDG.E.LTC128B.U16 R154, desc[UR36][R14.64] ;  /* 0x000000240e9a7981 */ /* 0x000564000c1e1520 */
.L_x_161:
[----:B------:R-:W-:Y:S05]  /*5c10*/  BSYNC B1 ;  /* 0x0000000000017941 */ /* 0x000fea0003800000 */
.L_x_160:
[----:B-----5:R-:W-:Y:S01]  /*5c20*/  IMAD.U32 R3, R154, 0x10000, RZ ;  /* 0x000100009a037824 */ /* 0x020fe200078e00ff */
[----:B------:R-:W-:Y:S01]  /*5c30*/  ISETP.GT.AND P2, PT, R0, 0x1, P1 ;  /* 0x000000010000780c */ /* 0x000fe20000f44270 */
[----:B------:R-:W-:Y:S01]  /*5c40*/  IMAD.X R21, R7, 0x1, R97, P4 ;  /* 0x0000000107157824 */ /* 0x000fe200020e0661 */
[----:B------:R-:W-:Y:S01]  /*5c50*/  IADD3 R6, P4, R8, R167, RZ ;  /* 0x000000a708067210 */ /* 0x000fe20007f9e0ff */
[----:B------:R-:W-:Y:S01]  /*5c60*/  FMUL R3, R3, R156 ;  /* 0x0000009c03037220 */ /* 0x000fe20000400000 */
[----:B------:R-:W-:Y:S01]  /*5c70*/  BSSY B1, `(.L_x_162) ;  /* 0x000000b000017945 */ /* 0x000fe20003800000 */
[----:B--2---:R-:W-:-:S04]  /*5c80*/  IMAD.WIDE.U32 R14, R23, R12, R20 ;  /* 0x0000000c170e7225 */ /* 0x004fc800078e0014 */
[----:B------:R-:W-:Y:S01]  /*5c90*/  FFMA R3, R26, R155, R3 ;  /* 0x0000009b1a037223 */ /* 0x000fe20000000003 */
[----:B------:R-:W-:Y:S01]  /*5ca0*/  IMAD.X R7, R9, 0x1, R169, P4 ;  /* 0x0000000109077824 */ /* 0x000fe200020e06a9 */
[----:B------:R-:W-:Y:S01]  /*5cb0*/  LEA R10, P5, R14, R10, 0x1 ;  /* 0x0000000a0e0a7211 */ /* 0x000fe200078a08ff */
[----:B------:R-:W-:Y:S02]  /*5cc0*/  IMAD.IADD R13, R13, 0x1, R15 ;  /* 0x000000010d0d7824 */ /* 0x000fe400078e020f */
[----:B------:R-:W-:-:S03]  /*5cd0*/  F2FP.BF16.F32.PACK_AB R3, RZ, R3 ;  /* 0x00000003ff03723e */ /* 0x000fc600000010ff */
[----:B------:R-:W-:Y:S02]  /*5ce0*/  LEA.HI.X R11, R14, R11, R13, 0x1, P5 ;  /* 0x0000000b0e0b7211 */ /* 0x000fe400028f0c0d */
[----:B------:R2:W-:Y:S01]  /*5cf0*/  @P3 STG.E.U16 desc[UR36][R6.64], R3 ;  /* 0x0000000306003986 */ /* 0x0005e2000c101524 */
[----:B------:R-:W-:Y:S05]  /*5d00*/  @!P2 BRA `(.L_x_163) ;  /* 0x000000000004a947 */ /* 0x000fea0003800000 */
[----:B------:R0:W5:Y:S02]  /*5d10*/  LDG.E.LTC128B.U16 R154, desc[UR36][R10.64+0x2] ;  /* 0x000002240a9a7981 */ /* 0x000164000c1e1520 */
.L_x_163:
[----:B------:R-:W-:Y:S05]  /*5d20*/  BSYNC B1 ;  /* 0x0000000000017941 */ /* 0x000fea0003800000 */
.L_x_162:
[----:B--2--5:R-:W-:Y:S01]  /*5d30*/  IMAD.U32 R3, R154, 0x10000, RZ ;  /* 0x000100009a037824 */ /* 0x024fe200078e00ff */
[----:B------:R-:W-:Y:S01]  /*5d40*/  ISETP.GT.AND P3, PT, R0, 0x8, P0 ;  /* 0x000000080000780c */ /* 0x000fe20000764270 */
[----:B------:R-:W-:Y:S02]  /*5d50*/  BSSY B1, `(.L_x_164) ;  /* 0x0000007000017945 */ /* 0x000fe40003800000 */
[----:B------:R-:W-:-:S04]  /*5d60*/  FMUL R12, R3, R156 ;  /* 0x0000009c030c7220 */ /* 0x000fc80000400000 */
[----:B------:R-:W-:-:S05]  /*5d70*/  FFMA R12, R27, R155, R12 ;  /* 0x0000009b1b0c7223 */ /* 0x000fca000000000c */
[----:B------:R-:W-:-:S05]  /*5d80*/  F2FP.BF16.F32.PACK_AB R12, RZ, R12 ;  /* 0x0000000cff0c723e */ /* 0x000fca00000010ff */
[----:B------:R2:W-:Y:S01]  /*5d90*/  @P2 STG.E.U16 desc[UR36][R6.64+0x2], R12 ;  /* 0x0000020c06002986 */ /* 0x0005e2000c101524 */
[----:B------:R-:W-:Y:S05]  /*5da0*/  @!P3 BRA `(.L_x_165) ;  /* 0x000000000004b947 */ /* 0x000fea0003800000 */
[----:B------:R0:W5:Y:S02]  /*5db0*/  LDG.E.LTC128B.U16 R154, desc[UR36][R4.64+0x10] ;  /* 0x00001024049a7981 */ /* 0x000164000c1e1520 */
.L_x_165:
[----:B------:R-:W-:Y:S05]  /*5dc0*/  BSYNC B1 ;  /* 0x0000000000017941 */ /* 0x000fea0003800000 */
.L_x_164:
[----:B-----5:R-:W-:Y:S01]  /*5dd0*/  IMAD.U32 R3, R154, 0x10000, RZ ;  /* 0x000100009a037824 */ /* 0x020fe200078e00ff */
[----:B--2---:R-:W-:Y:S01]  /*5de0*/  MOV R6, R8 ;  /* 0x0000000800067202 */ /* 0x004fe20000000f00 */
[----:B------:R-:W-:Y:S01]  /*5df0*/  IMAD.MOV.U32 R7, RZ, RZ, R9 ;  /* 0x000000ffff077224 */ /* 0x000fe200078e0009 */
[----:B------:R-:W-:Y:S01]  /*5e00*/  ISETP.GT.AND P2, PT, R0, 0x9, P0 ;  /* 0x000000090000780c */ /* 0x000fe20000744270 */
[----:B------:R-:W-:Y:S01]  /*5e10*/  FMUL R3, R3, R156 ;  /* 0x0000009c03037220 */ /* 0x000fe20000400000 */
[----:B------:R-:W-:Y:S03]  /*5e20*/  BSSY B1, `(.L_x_166) ;  /* 0x0000006000017945 */ /* 0x000fe60003800000 */
[----:B------:R-:W-:-:S05]  /*5e30*/  FFMA R3, R28, R155, R3 ;  /* 0x0000009b1c037223 */ /* 0x000fca0000000003 */
[----:B------:R-:W-:-:S05]  /*5e40*/  F2FP.BF16.F32.PACK_AB R3, RZ, R3 ;  /* 0x00000003ff03723e */ /* 0x000fca00000010ff */
[----:B------:R2:W-:Y:S01]  /*5e50*/  @P3 STG.E.U16 desc[UR36][R6.64+0x10], R3 ;  /* 0x0000100306003986 */ /* 0x0005e2000c101524 */
[----:B------:R-:W-:Y:S05]  /*5e60*/  @!P2 BRA `(.L_x_167) ;  /* 0x000000000004a947 */ /* 0x000fea0003800000 */
[----:B------:R0:W5:Y:S02]  /*5e70*/  LDG.E.LTC128B.U16 R154, desc[UR36][R4.64+0x12] ;  /* 0x00001224049a7981 */ /* 0x000164000c1e1520 */
.L_x_167:
[----:B------:R-:W-:Y:S05]  /*5e80*/  BSYNC B1 ;  /* 0x0000000000017941 */ /* 0x000fea0003800000 */
.L_x_166:
        /* <DEDUP_REMOVED lines=9> */
.L_x_169:
[----:B------:R-:W-:Y:S05]  /*5f20*/  BSYNC B1 ;  /* 0x0000000000017941 */ /* 0x000fea0003800000 */
.L_x_168:
[----:B-----5:R-:W-:Y:S01]  /*5f30*/  IMAD.U32 R3, R154, 0x10000, RZ ;  /* 0x000100009a037824 */ /* 0x020fe200078e00ff */
[----:B0-----:R-:W-:Y:S01]  /*5f40*/  IADD3 R8, P3, R167, R8, RZ ;  /* 0x00000008a7087210 */ /* 0x001fe20007f7e0ff */
[----:B------:R-:W-:Y:S01]  /*5f50*/  BSSY B1, `(.L_x_170) ;  /* 0x0000009000017945 */ /* 0x000fe20003800000 */
[----:B------:R-:W-:Y:S01]  /*5f60*/  ISETP.GT.AND P2, PT, R0, 0x9, P1 ;  /* 0x000000090000780c */ /* 0x000fe20000f44270 */
[----:B------:R-:W-:Y:S02]  /*5f70*/  FMUL R3, R3, R156 ;  /* 0x0000009c03037220 */ /* 0x000fe40000400000 */
[----:B------:R-:W-:Y:S02]  /*5f80*/  IMAD.X R9, R169, 0x1, R9, P3 ;  /* 0x00000001a9097824 */ /* 0x000fe400018e0609 */
[----:B------:R-:W-:-:S05]  /*5f90*/  FFMA R3, R30, R155, R3 ;  /* 0x0000009b1e037223 */ /* 0x000fca0000000003 */
[----:B------:R-:W-:-:S05]  /*5fa0*/  F2FP.BF16.F32.PACK_AB R3, RZ, R3 ;  /* 0x00000003ff03723e */ /* 0x000fca00000010ff */
[----:B------:R0:W-:Y:S01]  /*5fb0*/  @P4 STG.E.U16 desc[UR36][R8.64+0x10], R3 ;  /* 0x0000100308004986 */ /* 0x0001e2000c101524 */
[----:B------:R-:W-:Y:S05]  /*5fc0*/  @!P2 BRA `(.L_x_171) ;  /* 0x000000000004a947 */ /* 0x000fea0003800000 */
[----:B------:R0:W5:Y:S02]  /*5fd0*/  LDG.E.LTC128B.U16 R154, desc[UR36][R10.64+0x12] ;  /* 0x000012240a9a7981 */ /* 0x000164000c1e1520 */
.L_x_171:
[----:B------:R-:W-:Y:S05]  /*5fe0*/  BSYNC B1 ;  /* 0x0000000000017941 */ /* 0x000fea0003800000 */
.L_x_170:
[----:B0----5:R-:W-:Y:S01]  /*5ff0*/  IMAD.U32 R3, R154, 0x10000, RZ ;  /* 0x000100009a037824 */ /* 0x021fe200078e00ff */
[----:B------:R-:W-:Y:S01]  /*6000*/  ISETP.GT.AND P3, PT, R0, 0x10, P0 ;  /* 0x000000100000780c */ /* 0x000fe20000764270 */
[----:B------:R-:W-:Y:S02]  /*6010*/  BSSY B1, `(.L_x_172) ;  /* 0x0000009000017945 */ /* 0x000fe40003800000 */
[----:B------:R-:W-:-:S04]  /*6020*/  FMUL R8, R3, R156 ;  /* 0x0000009c03087220 */ /* 0x000fc80000400000 */
[----:B------:R-:W-:Y:S01]  /*6030*/  FFMA R31, R31, R155, R8 ;  /* 0x0000009b1f1f7223 */ /* 0x000fe20000000008 */
[----:B------:R-:W-:-:S04]  /*6040*/  IADD3 R8, P4, P5, R167, R160, R93 ;  /* 0x000000a0a7087210 */ /* 0x000fc80007d9e05d */
[----:B------:R-:W-:Y:S02]  /*6050*/  F2FP.BF16.F32.PACK_AB R31, RZ, R31 ;  /* 0x0000001fff1f723e */ /* 0x000fe400000010ff */
[----:B------:R-:W-:-:S05]  /*6060*/  IADD3.X R9, R169, R161, R95, P4, P5 ;  /* 0x000000a1a9097210 */ /* 0x000fca00027ea45f */
[----:B------:R0:W-:Y:S01]  /*6070*/  @P2 STG.E.U16 desc[UR36][R8.64+0x12], R31 ;  /* 0x0000121f08002986 */ /* 0x0001e2000c101524 */
[----:B------:R-:W-:Y:S05]  /*6080*/  @!P3 BRA `(.L_x_173) ;  /* 0x000000000004b947 */ /* 0x000fea0003800000 */
[----:B------:R0:W5:Y:S02]  /*6090*/  LDG.E.LTC128B.U16 R154, desc[UR36][R4.64+0x20] ;  /* 0x00002024049a7981 */ /* 0x000164000c1e1520 */
.L_x_173:
[----:B------:R-:W-:Y:S05]  /*60a0*/  BSYNC B1 ;  /* 0x0000000000017941 */ /* 0x000fea0003800000 */
.L_x_172:
[----:B-----5:R-:W-:Y:S01]  /*60b0*/  IMAD.U32 R3, R154, 0x10000, RZ ;  /* 0x000100009a037824 */ /* 0x020fe200078e00ff */
        /* <DEDUP_REMOVED lines=8> */
.L_x_175:
[----:B------:R-:W-:Y:S05]  /*6140*/  BSYNC B1 ;  /* 0x0000000000017941 */ /* 0x000fea0003800000 */
.L_x_174:
[----:B0----5:R-:W-:Y:S01]  /*6150*/  IMAD.U32 R3, R154, 0x10000, RZ ;  /* 0x000100009a037824 */ /* 0x021fe200078e00ff */
[----:B------:R-:W-:Y:S01]  /*6160*/  ISETP.GT.AND P3, PT, R0, 0x10, P1 ;  /* 0x000000100000780c */ /* 0x000fe20000f64270 */
[----:B------:R-:W-:Y:S02]  /*6170*/  BSSY B1, `(.L_x_176) ;  /* 0x0000007000017945 */ /* 0x000fe40003800000 */
[----:B--2---:R-:W-:-:S04]  /*6180*/  FMUL R12, R3, R156 ;  /* 0x0000009c030c7220 */ /* 0x004fc80000400000 */
[----:B------:R-:W-:-:S05]  /*6190*/  FFMA R12, R33, R155, R12 ;  /* 0x0000009b210c7223 */ /* 0x000fca000000000c */
[----:B------:R-:W-:-:S05]  /*61a0*/  F2FP.BF16.F32.PACK_AB R12, RZ, R12 ;  /* 0x0000000cff0c723e */ /* 0x000fca00000010ff */
[----:B------:R0:W-:Y:S01]  /*61b0*/  @P2 STG.E.U16 desc[UR36][R6.64+0x22], R12 ;  /* 0x0000220c06002986 */ /* 0x0001e2000c101524 */
[----:B------:R-:W-:Y:S05]  /*61c0*/  @!P3 BRA `(.L_x_177) ;  /* 0x000000000004b947 */ /* 0x000fea0003800000 */
[----:B------:R2:W5:Y:S02]  /*61d0*/  LDG.E.LTC128B.U16 R154, desc[UR36][R10.64+0x20] ;  /* 0x000020240a9a7981 */ /* 0x000564000c1e1520 */
.L_x_177:
[----:B------:R-:W-:Y:S05]  /*61e0*/  BSYNC B1 ;  /* 0x0000000000017941 */ /* 0x000fea0003800000 */
.L_x_176:
        /* <DEDUP_REMOVED lines=9> */
.L_x_179:
[----:B------:R-:W-:Y:S05]  /*6280*/  BSYNC B1 ;  /* 0x0000000000017941 */ /* 0x000fea0003800000 */
.L_x_178:
[----:B0----5:R-:W-:Y:S01]  /*6290*/  IMAD.U32 R3, R154, 0x10000, RZ ;  /* 0x000100009a037824 */ /* 0x021fe200078e00ff */
        /* <DEDUP_REMOVED lines=8> */
.L_x_181:
[----:B------:R-:W-:Y:S05]  /*6320*/  BSYNC B1 ;  /* 0x0000000000017941 */ /* 0x000fea0003800000 */
.L_x_180:
        /* <DEDUP_REMOVED lines=9> */
.L_x_183:
[----:B------:R-:W-:Y:S05]  /*63c0*/  BSYNC B1 ;  /* 0x0000000000017941 */ /* 0x000fea0003800000 */
.L_x_182:
        /* <DEDUP_REMOVED lines=9> */
.L_x_185:
[----:B------:R-:W-:Y:S05]  /*6460*/  BSYNC B1 ;  /* 0x0000000000017941 */ /* 0x000fea0003800000 */
.L_x_184:
        /* <DEDUP_REMOVED lines=9> */
.L_x_187:
[----:B------:R-:W-:Y:S05]  /*6500*/  BSYNC B1 ;  /* 0x0000000000017941 */ /* 0x000fea0003800000 */
.L_x_186:
[----:B0----5:R-:W-:Y:S01]  /*6510*/  SHF.L.U32 R3, R154, 0x10, RZ ;  /* 0x000000109a037819 */ /* 0x021fe200000006ff */
[----:B------:R-:W-:Y:S01]  /*6520*/  BSSY B1, `(.L_x_188) ;  /* 0x0000008000017945 */ /* 0x000fe20003800000 */
[----:B------:R-:W-:-:S03]  /*6530*/  ISETP.GT.AND P3, PT, R0, 0x20, P0 ;  /* 0x000000200000780c */ /* 0x000fc60000764270 */
[----:B------:R-:W-:-:S04]  /*6540*/  FMUL R12, R3, R156 ;  /* 0x0000009c030c7220 */ /* 0x000fc80000400000 */
[----:B------:R-:W-:-:S05]  /*6550*/  FFMA R12, R39, R155, R12 ;  /* 0x0000009b270c7223 */ /* 0x000fca000000000c */
[----:B------:R-:W-:-:S05]  /*6560*/  F2FP.BF16.F32.PACK_AB R12, RZ, R12 ;  /* 0x0000000cff0c723e */ /* 0x000fca00000010ff */
[----:B------:R0:W-:Y:S01]  /*6570*/  @P2 STG.E.U16 desc[UR36][R8.64+0x32], R12 ;  /* 0x0000320c08002986 */ /* 0x0001e2000c101524 */
[----:B------:R-:W-:Y:S05]  /*6580*/  @!P3 BRA `(.L_x_189) ;  /* 0x000000000004b947 */ /* 0x000fea0003800000 */
[----:B------:R0:W5:Y:S02]  /*6590*/  LDG.E.LTC128B.U16 R154, desc[UR36][R4.64+0x40] ;  /* 0x00004024049a7981 */ /* 0x000164000c1e1520 */
.L_x_189:
[----:B------:R-:W-:Y:S05]  /*65a0*/  BSYNC B1 ;  /* 0x0000000000017941 */ /* 0x000fea0003800000 */
.L_x_188:
        /* <DEDUP_REMOVED lines=9> */
.L_x_191:
[----:B------:R-:W-:Y:S05]  /*6640*/  BSYNC B1 ;  /* 0x0000000000017941 */ /* 0x000fea0003800000 */
.L_x_190:
        /* <DEDUP_REMOVED lines=9> */
.L_x_193:
[----:B------:R-:W-:Y:S05]  /*66e0*/  BSYNC B1 ;  /* 0x0000000000017941 */ /* 0x000fea0003800000 */
.L_x_192:
        /* <DEDUP_REMOVED lines=9> */
.L_x_195:
[----:B------:R-:W-:Y:S05]  /*6780*/  BSYNC B1 ;  /* 0x0000000000017941 */ /* 0x000fea0003800000 */
.L_x_194:
        /* <DEDUP_REMOVED lines=9> */
.L_x_197:
[----:B------:R-:W-:Y:S05]  /*6820*/  BSYNC B1 ;  /* 0x0000000000017941 */ /* 0x000fea0003800000 */
.L_x_196:
        /* <DEDUP_REMOVED lines=9> */
.L_x_199:
[----:B------:R-:W-:Y:S05]  /*68c0*/  BSYNC B1 ;  /* 0x0000000000017941 */ /* 0x000fea0003800000 */
.L_x_198:
        /* <DEDUP_REMOVED lines=9> */
.L_x_201:
[----:B------:R-:W-:Y:S05]  /*6960*/  BSYNC B1 ;  /* 0x0000000000017941 */ /* 0x000fea0003800000 */
.L_x_200:
        /* <DEDUP_REMOVED lines=9> */
.L_x_203:
[----:B------:R-:W-:Y:S05]  /*6a00*/  BSYNC B1 ;  /* 0x0000000000017941 */ /* 0x000fea0003800000 */
.L_x_202:
        /* <DEDUP_REMOVED lines=9> */
.L_x_205:
[----:B------:R-:W-:Y:S05]  /*6aa0*/  BSYNC B1 ;  /* 0x0000000000017941 */ /* 0x000fea0003800000 */
.L_x_204:
        /* <DEDUP_REMOVED lines=9> */
.L_x_207:
[----:B------:R-:W-:Y:S05]  /*6b40*/  BSYNC B1 ;  /* 0x0000000000017941 */ /* 0x000fea0003800000 */
.L_x_206:
        /* <DEDUP_REMOVED lines=9> */
.L_x_209:
[----:B------:R-:W-:Y:S05]  /*6be0*/  BSYNC B1 ;  /* 0x0000000000017941 */ /* 0x000fea0003800000 */
.L_x_208:
        /* <DEDUP_REMOVED lines=9> */
.L_x_211:
[----:B------:R-:W-:Y:S05]  /*6c80*/  BSYNC B1 ;  /* 0x0000000000017941 */ /* 0x000fea0003800000 */
.L_x_210:
        /* <DEDUP_REMOVED lines=9> */
.L_x_213:
[----:B------:R-:W-:Y:S05]  /*6d20*/  BSYNC B1 ;  /* 0x0000000000017941 */ /* 0x000fea0003800000 */
.L_x_212:
[----:B-----5:R-:W-:Y:S01]  /*6d30*/  SHF.L.U32 R3, R154, 0x10, RZ ;  /* 0x000000109a037819 */ /* 0x020fe200000006ff */
        /* <DEDUP_REMOVED lines=8> */
.L_x_215:
[----:B------:R-:W-:Y:S05]  /*6dc0*/  BSYNC B1 ;  /* 0x0000000000017941 */ /* 0x000fea0003800000 */
.L_x_214:
        /* <DEDUP_REMOVED lines=9> */
.L_x_217:
[----:B------:R-:W-:Y:S05]  /*6e60*/  BSYNC B1 ;  /* 0x0000000000017941 */ /* 0x000fea0003800000 */
.L_x_216:
        /* <DEDUP_REMOVED lines=9> */
.L_x_219:
[----:B------:R-:W-:Y:S05]  /*6f00*/  BSYNC B1 ;  /* 0x0000000000017941 */ /* 0x000fea0003800000 */
.L_x_218:
        /* <DEDUP_REMOVED lines=9> */
.L_x_221:
[----:B------:R-:W-:Y:S05]  /*6fa0*/  BSYNC B1 ;  /* 0x0000000000017941 */ /* 0x000fea0003800000 */
.L_x_220:
        /* <DEDUP_REMOVED lines=9> */
.L_x_223:
[----:B------:R-:W-:Y:S05]  /*7040*/  BSYNC B1 ;  /* 0x0000000000017941 */ /* 0x000fea0003800000 */
.L_x_222:
        /* <DEDUP_REMOVED lines=9> */
.L_x_225:
[----:B------:R-:W-:Y:S05]  /*70e0*/  BSYNC B1 ;  /* 0x0000000000017941 */ /* 0x000fea0003800000 */
.L_x_224:
        /* <DEDUP_REMOVED lines=9> */
.L_x_227:
[----:B------:R-:W-:Y:S05]  /*7180*/  BSYNC B1 ;  /* 0x0000000000017941 */ /* 0x000fea0003800000 */
.L_x_226:
        /* <DEDUP_REMOVED lines=9> */
.L_x_229:
[----:B------:R-:W-:Y:S05]  /*7220*/  BSYNC B1 ;  /* 0x0000000000017941 */ /* 0x000fea0003800000 */
.L_x_228:
        /* <DEDUP_REMOVED lines=9> */
.L_x_231:
[----:B------:R-:W-:Y:S05]  /*72c0*/  BSYNC B1 ;  /* 0x0000000000017941 */ /* 0x000fea0003800000 */
.L_x_230:
        /* <DEDUP_REMOVED lines=9> */
.L_x_233:
[----:B------:R-:W-:Y:S05]  /*7360*/  BSYNC B1 ;  /* 0x0000000000017941 */ /* 0x000fea0003800000 */
.L_x_232:
        /* <DEDUP_REMOVED lines=9> */
.L_x_235:
[----:B------:R-:W-:Y:S05]  /*7400*/  BSYNC B1 ;  /* 0x0000000000017941 */ /* 0x000fea0003800000 */
.L_x_234:
        /* <DEDUP_REMOVED lines=9> */
.L_x_237:
[----:B------:R-:W-:Y:S05]  /*74a0*/  BSYNC B1 ;  /* 0x0000000000017941 */ /* 0x000fea0003800000 */
.L_x_236:
        /* <DEDUP_REMOVED lines=9> */
.L_x_239:
[----:B------:R-:W-:Y:S05]  /*7540*/  BSYNC B1 ;  /* 0x0000000000017941 */ /* 0x000fea0003800000 */
.L_x_238:
        /* <DEDUP_REMOVED lines=9> */
.L_x_241:
[----:B------:R-:W-:Y:S05]  /*75e0*/  BSYNC B1 ;  /* 0x0000000000017941 */ /* 0x000fea0003800000 */
.L_x_240:
        /* <DEDUP_REMOVED lines=9> */
.L_x_243:
[----:B------:R-:W-:Y:S05]  /*7680*/  BSYNC B1 ;  /* 0x0000000000017941 */ /* 0x000fea0003800000 */
.L_x_242:
        /* <DEDUP_REMOVED lines=9> */
.L_x_245:
[----:B------:R-:W-:Y:S05]  /*7720*/  BSYNC B1 ;  /* 0x0000000000017941 */ /* 0x000fea0003800000 */
.L_x_244:
        /* <DEDUP_REMOVED lines=9> */
.L_x_247:
[----:B------:R-:W-:Y:S05]  /*77c0*/  BSYNC B1 ;  /* 0x0000000000017941 */ /* 0x000fea0003800000 */
.L_x_246:
        /* <DEDUP_REMOVED lines=9> */
.L_x_249:
[----:B------:R-:W-:Y:S05]  /*7860*/  BSYNC B1 ;  /* 0x0000000000017941 */ /* 0x000fea0003800000 */
.L_x_248:
        /* <DEDUP_REMOVED lines=9> */
.L_x_251:
[----:B------:R-:W-:Y:S05]  /*7900*/  BSYNC B1 ;  /* 0x0000000000017941 */ /* 0x000fea0003800000 */
.L_x_250:
        /* <DEDUP_REMOVED lines=9> */
.L_x_253:
[----:B------:R-:W-:Y:S05]  /*79a0*/  BSYNC B1 ;  /* 0x0000000000017941 */ /* 0x000fea0003800000 */
.L_x_252:
        /* <DEDUP_REMOVED lines=9> */
.L_x_255:
[----:B------:R-:W-:Y:S05]  /*7a40*/  BSYNC B1 ;  /* 0x0000000000017941 */ /* 0x000fea0003800000 */
.L_x_254:
        /* <DEDUP_REMOVED lines=9> */
.L_x_257:
[----:B------:R-:W-:Y:S05]  /*7ae0*/  BSYNC B1 ;  /* 0x0000000000017941 */ /* 0x000fea0003800000 */
.L_x_256:
        /* <DEDUP_REMOVED lines=9> */
.L_x_259:
[----:B------:R-:W-:Y:S05]  /*7b80*/  BSYNC B1 ;  /* 0x0000000000017941 */ /* 0x000fea0003800000 */
.L_x_258:
        /* <DEDUP_REMOVED lines=9> */
.L_x_261:
[----:B------:R-:W-:Y:S05]  /*7c20*/  BSYNC B1 ;  /* 0x0000000000017941 */ /* 0x000fea0003800000 */
.L_x_260:
        /* <DEDUP_REMOVED lines=9> */
.L_x_263:
[----:B------:R-:W-:Y:S05]  /*7cc0*/  BSYNC B1 ;  /* 0x0000000000017941 */ /* 0x000fea0003800000 */
.L_x_262:
        /* <DEDUP_REMOVED lines=9> */
.L_x_265:
[----:B------:R-:W-:Y:S05]  /*7d60*/  BSYNC B1 ;  /* 0x0000000000017941 */ /* 0x000fea0003800000 */
.L_x_264:
        /* <DEDUP_REMOVED lines=9> */
.L_x_267:
[----:B------:R-:W-:Y:S05]  /*7e00*/  BSYNC B1 ;  /* 0x0000000000017941 */ /* 0x000fea0003800000 */
.L_x_266:
        /* <DEDUP_REMOVED lines=9> */
.L_x_269:
[----:B------:R-:W-:Y:S05]  /*7ea0*/  BSYNC B1 ;  /* 0x0000000000017941 */ /* 0x000fea0003800000 */
.L_x_268:
        /* <DEDUP_REMOVED lines=9> */
.L_x_271:
[----:B------:R-:W-:Y:S05]  /*7f40*/  BSYNC B1 ;  /* 0x0000000000017941 */ /* 0x000fea0003800000 */
.L_x_270:
        /* <DEDUP_REMOVED lines=9> */
.L_x_273:
[----:B------:R-:W-:Y:S05]  /*7fe0*/  BSYNC B1 ;  /* 0x0000000000017941 */ /* 0x000fea0003800000 */
.L_x_272:
        /* <DEDUP_REMOVED lines=9> */
.L_x_275:
[----:B------:R-:W-:Y:S05]  /*8080*/  BSYNC B1 ;  /* 0x0000000000017941 */ /* 0x000fea0003800000 */
.L_x_274:
        /* <DEDUP_REMOVED lines=9> */
.L_x_277:
[----:B------:R-:W-:Y:S05]  /*8120*/  BSYNC B1 ;  /* 0x0000000000017941 */ /* 0x000fea0003800000 */
.L_x_276:
        /* <DEDUP_REMOVED lines=9> */
.L_x_279:
[----:B------:R-:W-:Y:S05]  /*81c0*/  BSYNC B1 ;  /* 0x0000000000017941 */ /* 0x000fea0003800000 */
.L_x_278:
[----:B0----5:R-:W-:Y:S01]  /*81d0*/  IMAD.U32 R3, R154, 0x10000, RZ ;  /* 0x000100009a037824 */ /* 0x021fe200078e00ff */
[----:B------:R-:W-:Y:S01]  /*81e0*/  ISETP.GT.AND P2, PT, R0, 0x78, P1 ;  /* 0x000000780000780c */ /* 0x000fe20000f44270 */
[----:B------:R-:W-:Y:S02]  /*81f0*/  BSSY B1, `(.L_x_280) ;  /* 0x0000007000017945 */ /* 0x000fe40003800000 */
[----:B-1----:R-:W-:-:S04]  /*8200*/  FMUL R4, R3, R156 ;  /* 0x0000009c03047220 */ /* 0x002fc80000400000 */
[----:B------:R-:W-:-:S05]  /*8210*/  FFMA R4, R85, R155, R4 ;  /* 0x0000009b55047223 */ /* 0x000fca0000000004 */
[----:B------:R-:W-:-:S05]  /*8220*/  F2FP.BF16.F32.PACK_AB R4, RZ, R4 ;  /* 0x00000004ff04723e */ /* 0x000fca00000010ff */
[----:B------:R0:W-:Y:S01]  /*8230*/  @P0 STG.E.U16 desc[UR36][R6.64+0xf2], R4 ;  /* 0x0000f20406000986 */ /* 0x0001e2000c101524 */
[----:B------:R-:W-:Y:S05]  /*8240*/  @!P2 BRA `(.L_x_281) ;  /* 0x000000000004a947 */ /* 0x000fea0003800000 */
[----:B------:R1:W5:Y:S02]  /*8250*/  LDG.E.LTC128B.U16 R154, desc[UR36][R10.64+0xf0] ;  /* 0x0000f0240a9a7981 */ /* 0x000364000c1e1520 */
.L_x_281:
[----:B------:R-:W-:Y:S05]  /*8260*/  BSYNC B1 ;  /* 0x0000000000017941 */ /* 0x000fea0003800000 */
.L_x_280:
[----:B-----5:R-:W-:Y:S01]  /*8270*/  IMAD.U32 R3, R154, 0x10000, RZ ;  /* 0x000100009a037824 */ /* 0x020fe200078e00ff */
[----:B------:R-:W-:Y:S01]  /*8280*/  ISETP.GT.AND P1, PT, R0, 0x79, P1 ;  /* 0x000000790000780c */ /* 0x000fe20000f24270 */
[----:B0-----:R-:W-:Y:S01]  /*8290*/  @P2 IMAD.MOV.U32 R4, RZ, RZ, R8 ;  /* 0x000000ffff042224 */ /* 0x001fe200078e0008 */
[----:B------:R-:W-:Y:S01]  /*82a0*/  BSSY B1, `(.L_x_282) ;  /* 0x0000008000017945 */ /* 0x000fe20003800000 */
[----:B------:R-:W-:Y:S01]  /*82b0*/  FMUL R3, R3, R156 ;  /* 0x0000009c03037220 */ /* 0x000fe20000400000 */
[----:B------:R-:W-:-:S03]  /*82c0*/  @P2 IMAD.MOV.U32 R5, RZ, RZ, R9 ;  /* 0x000000ffff052224 */ /* 0x000fc600078e0009 */
[----:B------:R-:W-:-:S05]  /*82d0*/  FFMA R3, R86, R155, R3 ;  /* 0x0000009b56037223 */ /* 0x000fca0000000003 */
[----:B------:R-:W-:-:S05]  /*82e0*/  F2FP.BF16.F32.PACK_AB R3, RZ, R3 ;  /* 0x00000003ff03723e */ /* 0x000fca00000010ff */
[----:B------:R0:W-:Y:S01]  /*82f0*/  @P2 STG.E.U16 desc[UR36][R4.64+0xf0], R3 ;  /* 0x0000f00304002986 */ /* 0x0001e2000c101524 */
[----:B------:R-:W-:Y:S05]  /*8300*/  @!P1 BRA `(.L_x_283) ;  /* 0x0000000000049947 */ /* 0x000fea0003800000 */
[----:B------:R0:W5:Y:S02]  /*8310*/  LDG.E.LTC128B.U16 R154, desc[UR36][R10.64+0xf2] ;  /* 0x0000f2240a9a7981 */ /* 0x000164000c1e1520 */
.L_x_283:
[----:B------:R-:W-:Y:S05]  /*8320*/  BSYNC B1 ;  /* 0x0000000000017941 */ /* 0x000fea0003800000 */
.L_x_282:
[----:B------:R-:W-:Y:S05]  /*8330*/  @!P1 BRA `(.L_x_284) ;  /* 0x00000024004c9947 */ /* 0x000fea0003800000 */
[----:B0----5:R-:W-:-:S04]  /*8340*/  IMAD.U32 R3, R154, 0x10000, RZ ;  /* 0x000100009a037824 */ /* 0x021fc800078e00ff */
[----:B------:R-:W-:-:S04]  /*8350*/  FMUL R0, R3, R156 ;  /* 0x0000009c03007220 */ /* 0x000fc80000400000 */
[----:B------:R-:W-:-:S05]  /*8360*/  FFMA R0, R87, R155, R0 ;  /* 0x0000009b57007223 */ /* 0x000fca0000000000 */
[----:B------:R-:W-:-:S05]  /*8370*/  F2FP.BF16.F32.PACK_AB R0, RZ, R0 ;  /* 0x00000000ff00723e */ /* 0x000fca00000010ff */
[----:B------:R0:W-:Y:S01]  /*8380*/  STG.E.U16 desc[UR36][R8.64+0xf2], R0 ;  /* 0x0000f20008007986 */ /* 0x0001e2000c101524 */
[----:B------:R-:W-:Y:S05]  /*8390*/  BRA `(.L_x_284) ;  /* 0x0000002400347947 */ /* 0x000fea0003800000 */
.L_x_33:
[----:B------:R-:W-:Y:S01]  /*83a0*/  ULDC.64 UR4, c[0x0][0x5c0] ;  /* 0x0001700000047ab9 */ /* 0x000fe20000000a00 */
[-C--:B------:R-:W-:Y:S01]  /*83b0*/  FMUL R88, R88, R155.reuse ;  /* 0x0000009b58587220 */ /* 0x080fe20000400000 */
[----:B------:R-:W-:Y:S01]  /*83c0*/  LEA R6, P0, R168, UR4, 0x1 ;  /* 0x00000004a8067c11 */ /* 0x000fe2000f8008ff */
[----:B------:R-:W-:Y:S01]  /*83d0*/  IMAD.SHL.U32 R11, R4, 0x10, RZ ;  /* 0x00000010040b7824 */ /* 0x000fe200078e00ff */
[----:B------:R-:W-:Y:S01]  /*83e0*/  ISETP.GT.AND P2, PT, R0, 0x1, P3 ;  /* 0x000000010000780c */ /* 0x000fe20001f44270 */
[-C--:B------:R-:W-:Y:S01]  /*83f0*/  FMUL R89, R89, R155.reuse ;  /* 0x0000009b59597220 */ /* 0x080fe20000400000 */
[----:B------:R-:W-:Y:S01]  /*8400*/  LEA.HI.X R7, R168, UR5, R167, 0x1, P0 ;  /* 0x00000005a8077c11 */ /* 0x000fe200080f0ca7 */
[-C--:B------:R-:W-:Y:S01]  /*8410*/  FMUL R90, R90, R155.reuse ;  /* 0x0000009b5a5a7220 */ /* 0x080fe20000400000 */
[----:B------:R-:W-:Y:S01]  /*8420*/  ISETP.GT.AND P0, PT, R3, 0x8, PT ;  /* 0x000000080300780c */ /* 0x000fe20003f04270 */
[-C--:B------:R-:W-:Y:S01]  /*8430*/  FMUL R91, R91, R155.reuse ;  /* 0x0000009b5b5b7220 */ /* 0x080fe20000400000 */
[----:B------:R-:W-:Y:S01]  /*8440*/  F2FP.BF16.F32.PACK_AB R88, RZ, R88 ;  /* 0x00000058ff58723e */ /* 0x000fe200000010ff */
[-C--:B------:R-:W-:Y:S01]  /*8450*/  FMUL R92, R92, R155.reuse ;  /* 0x0000009b5c5c7220 */ /* 0x080fe20000400000 */
[----:B------:R-:W-:Y:S01]  /*8460*/  ISETP.GT.AND P4, PT, R0, RZ, P0 ;  /* 0x000000ff0000720c */ /* 0x000fe20000784270 */
[-C--:B------:R-:W-:Y:S01]  /*8470*/  FMUL R93, R93, R155.reuse ;  /* 0x0000009b5d5d7220 */ /* 0x080fe20000400000 */
[--C-:B------:R-:W-:Y:S01]  /*8480*/  SHF.L.U64.HI R9, R4, 0x4, R5.reuse ;  /* 0x0000000404097819 */ /* 0x100fe20000010205 */
[----:B------:R-:W-:Y:S01]  /*8490*/  @P1 STG.E.U16 desc[UR36][R6.64], R88 ;  /* 0x0000005806001986 */ /* 0x000fe2000c101524 */
[----:B------:R-:W-:Y:S01]  /*84a0*/  ISETP.GT.AND P1, PT, R0, 0x1, P0 ;  /* 0x000000010000780c */ /* 0x000fe20000724270 */
[-C--:B------:R-:W-:Y:S01]  /*84b0*/  FMUL R94, R94, R155.reuse ;  /* 0x0000009b5e5e7220 */ /* 0x080fe20000400000 */
[----:B------:R-:W-:Y:S01]  /*84c0*/  IADD3 R12, P5, R11, R6, RZ ;  /* 0x000000060b0c7210 */ /* 0x000fe20007fbe0ff */
[----:B------:R-:W-:Y:S01]  /*84d0*/  FMUL R95, R95, R155 ;  /* 0x0000009b5f5f7220 */ /* 0x000fe20000400000 */
[----:B------:R-:W-:Y:S01]  /*84e0*/  F2FP.BF16.F32.PACK_AB R89, RZ, R89 ;  /* 0x00000059ff59723e */ /* 0x000fe200000010ff */
[-C--:B------:R-:W-:Y:S01]  /*84f0*/  FMUL R96, R96, R155.reuse ;  /* 0x0000009b60607220 */ /* 0x080fe20000400000 */
[----:B------:R-:W-:Y:S01]  /*8500*/  F2FP.BF16.F32.PACK_AB R90, RZ, R90 ;  /* 0x0000005aff5a723e */ /* 0x000fe200000010ff */
[----:B------:R-:W-:Y:S01]  /*8510*/  FMUL R97, R97, R155 ;  /* 0x0000009b61617220 */ /* 0x000fe20000400000 */
[----:B------:R-:W-:Y:S01]  /*8520*/  IADD3.X R13, R9, R7, RZ, P5, !PT ;  /* 0x00000007090d7210 */ /* 0x000fe20002ffe4ff */
[----:B------:R-:W-:Y:S01]  /*8530*/  @P2 STG.E.U16 desc[UR36][R6.64+0x2], R89 ;  /* 0x0000025906002986 */ /* 0x000fe2000c101524 */
[----:B------:R-:W-:Y:S01]  /*8540*/  F2FP.BF16.F32.PACK_AB R91, RZ, R91 ;  /* 0x0000005bff5b723e */ /* 0x000fe200000010ff */
[-C--:B------:R-:W-:Y:S01]  /*8550*/  FMUL R98, R98, R155.reuse ;  /* 0x0000009b62627220 */ /* 0x080fe20000400000 */
[C---:B------:R-:W-:Y:S01]  /*8560*/  ISETP.GT.AND P5, PT, R0.reuse, 0x9, P3 ;  /* 0x000000090000780c */ /* 0x040fe20001fa4270 */
[----:B------:R-:W-:Y:S01]  /*8570*/  @P4 STG.E.U16 desc[UR36][R12.64], R90 ;  /* 0x0000005a0c004986 */ /* 0x000fe2000c101524 */
[C---:B------:R-:W-:Y:S01]  /*8580*/  ISETP.GT.AND P4, PT, R0.reuse, 0x8, P3 ;  /* 0x000000080000780c */ /* 0x040fe20001f84270 */
[-C--:B------:R-:W-:Y:S01]  /*8590*/  FMUL R99, R99, R155.reuse ;  /* 0x0000009b63637220 */ /* 0x080fe20000400000 */
[C---:B------:R-:W-:Y:S01]  /*85a0*/  ISETP.GT.AND P2, PT, R0.reuse, 0x8, P0 ;  /* 0x000000080000780c */ /* 0x040fe20000744270 */
[----:B------:R-:W-:Y:S01]  /*85b0*/  @P1 STG.E.U16 desc[UR36][R12.64+0x2], R91 ;  /* 0x0000025b0c001986 */ /* 0x000fe2000c101524 */
[----:B------:R-:W-:Y:S01]  /*85c0*/  ISETP.GT.AND P1, PT, R0, 0x9, P0 ;  /* 0x000000090000780c */ /* 0x000fe20000724270 */
[-C--:B------:R-:W-:Y:S01]  /*85d0*/  FMUL R100, R100, R155.reuse ;  /* 0x0000009b64647220 */ /* 0x080fe20000400000 */
[----:B------:R-:W-:Y:S01]  /*85e0*/  F2FP.BF16.F32.PACK_AB R92, RZ, R92 ;  /* 0x0000005cff5c723e */ /* 0x000fe200000010ff */
[----:B------:R-:W-:Y:S01]  /*85f0*/  FMUL R101, R101, R155 ;  /* 0x0000009b65657220 */ /* 0x000fe20000400000 */
[----:B------:R-:W-:Y:S01]  /*8600*/  F2FP.BF16.F32.PACK_AB R93, RZ, R93 ;  /* 0x0000005dff5d723e */ /* 0x000fe200000010ff */
[-C--:B------:R-:W-:Y:S01]  /*8610*/  FMUL R102, R102, R155.reuse ;  /* 0x0000009b66667220 */ /* 0x080fe20000400000 */
[----:B------:R-:W-:Y:S01]  /*8620*/  F2FP.BF16.F32.PACK_AB R94, RZ, R94 ;  /* 0x0000005eff5e723e */ /* 0x000fe200000010ff */
[----:B------:R-:W-:Y:S01]  /*8630*/  FMUL R103, R103, R155 ;  /* 0x0000009b67677220 */ /* 0x000fe20000400000 */
[----:B------:R-:W-:Y:S01]  /*8640*/  F2FP.BF16.F32.PACK_AB R95, RZ, R95 ;  /* 0x0000005fff5f723e */ /* 0x000fe200000010ff */
[----:B------:R-:W-:Y:S01]  /*8650*/  @P4 STG.E.U16 desc[UR36][R6.64+0x10], R92 ;  /* 0x0000105c06004986 */ /* 0x000fe2000c101524 */
[----:B------:R-:W-:Y:S01]  /*8660*/  ISETP.GT.AND P4, PT, R0, 0x10, P3 ;  /* 0x000000100000780c */ /* 0x000fe20001f84270 */
[----:B------:R-:W-:Y:S01]  /*8670*/  FMUL R104, R104, R155 ;  /* 0x0000009b68687220 */ /* 0x000fe20000400000 */
[----:B------:R-:W-:Y:S01]  /*8680*/  F2FP.BF16.F32.PACK_AB R96, RZ, R96 ;  /* 0x00000060ff60723e */ /* 0x000fe200000010ff */
[----:B------:R-:W-:Y:S01]  /*8690*/  @P5 STG.E.U16 desc[UR36][R6.64+0x12], R93 ;  /* 0x0000125d06005986 */ /* 0x000fe2000c101524 */
[----:B------:R-:W-:Y:S01]  /*86a0*/  F2FP.BF16.F32.PACK_AB R97, RZ, R97 ;  /* 0x00000061ff61723e */ /* 0x000fe200000010ff */
[-C--:B------:R-:W-:Y:S01]  /*86b0*/  FMUL R105, R105, R155.reuse ;  /* 0x0000009b69697220 */ /* 0x080fe20000400000 */
[C---:B------:R-:W-:Y:S01]  /*86c0*/  ISETP.GT.AND P5, PT, R0.reuse, 0x11, P0 ;  /* 0x000000110000780c */ /* 0x040fe200007a4270 */
[----:B------:R-:W-:Y:S01]  /*86d0*/  @P2 STG.E.U16 desc[UR36][R12.64+0x10], R94 ;  /* 0x0000105e0c002986 */ /* 0x000fe2000c101524 */
[----:B------:R-:W-:Y:S01]  /*86e0*/  ISETP.GT.AND P2, PT, R0, 0x10, P0 ;  /* 0x000000100000780c */ /* 0x000fe20000744270 */
[-C--:B------:R-:W-:Y:S01]  /*86f0*/  FMUL R106, R106, R155.reuse ;  /* 0x0000009b6a6a7220 */ /* 0x080fe20000400000 */
[----:B------:R-:W-:Y:S01]  /*8700*/  F2FP.BF16.F32.PACK_AB R98, RZ, R98 ;  /* 0x00000062ff62723e */ /* 0x000fe200000010ff */
[----:B------:R-:W-:Y:S01]  /*8710*/  @P1 STG.E.U16 desc[UR36][R12.64+0x12], R95 ;  /* 0x0000125f0c001986 */ /* 0x000fe2000c101524 */
[C---:B------:R-:W-:Y:S01]  /*8720*/  ISETP.GT.AND P1, PT, R0.reuse, 0x11, P3 ;  /* 0x000000110000780c */ /* 0x040fe20001f24270 */
[----:B------:R-:W-:Y:S01]  /*8730*/  FMUL R107, R107, R155 ;  /* 0x0000009b6b6b7220 */ /* 0x000fe20000400000 */
[----:B------:R-:W-:Y:S01]  /*8740*/  F2FP.BF16.F32.PACK_AB R99, RZ, R99 ;  /* 0x00000063ff63723e */ /* 0x000fe200000010ff */
        /* <DEDUP_REMOVED lines=61> */
[----:B------:R-:W-:Y:S01]  /*8b20*/  ISETP.GT.AND P4, PT, R0, 0x31, P3 ;  /* 0x000000310000780c */ /* 0x000fe20001f84270 */
[----:B------:R-:W-:Y:S01]  /*8b30*/  FMUL R125, R125, R155 ;  /* 0x0000009b7d7d7220 */ /* 0x000fe20000400000 */
[----:B------:R-:W-:Y:S01]  /*8b40*/  F2FP.BF16.F32.PACK_AB R117, RZ, R117 ;  /* 0x00000075ff75723e */ /* 0x000fe200000010ff */
[-C--:B------:R-:W-:Y:S01]  /*8b50*/  FMUL R126, R126, R155.reuse ;  /* 0x0000009b7e7e7220 */ /* 0x080fe20000400000 */
[----:B------:R-:W-:Y:S01]  /*8b60*/  F2FP.BF16.F32.PACK_AB R118, RZ, R118 ;  /* 0x00000076ff76723e */ /* 0x000fe200000010ff */
[----:B------:R-:W-:Y:S01]  /*8b70*/  FMUL R127, R127, R155 ;  /* 0x0000009b7f7f7220 */ /* 0x000fe20000400000 */
[----:B------:R-:W-:Y:S01]  /*8b80*/  F2FP.BF16.F32.PACK_AB R119, RZ, R119 ;  /* 0x00000077ff77723e */ /* 0x000fe200000010ff */
        /* <DEDUP_REMOVED lines=64> */
[----:B------:R-:W-:Y:S01]  /*8f90*/  IMAD.SHL.U32 R23, R4, 0x100, RZ ;  /* 0x0000010004177824 */ /* 0x000fe200078e00ff */
[----:B------:R-:W-:Y:S01]  /*8fa0*/  F2FP.BF16.F32.PACK_AB R138, RZ, R138 ;  /* 0x0000008aff8a723e */ /* 0x000fe200000010ff */
[----:B------:R-:W-:Y:S01]  /*8fb0*/  FMUL R146, R146, R155 ;  /* 0x0000009b92927220 */ /* 0x000fe20000400000 */
[----:B------:R-:W-:Y:S01]  /*8fc0*/  F2FP.BF16.F32.PACK_AB R139, RZ, R139 ;  /* 0x0000008bff8b723e */ /* 0x000fe200000010ff */
[----:B------:R-:W-:Y:S01]  /*8fd0*/  @P1 STG.E.U16 desc[UR36][R6.64+0x90], R124 ;  /* 0x0000907c06001986 */ /* 0x000fe2000c101524 */
[C---:B------:R-:W-:Y:S01]  /*8fe0*/  ISETP.GT.AND P1, PT, R0.reuse, 0x50, P3 ;  /* 0x000000500000780c */ /* 0x040fe20001f24270 */
[-C--:B------:R-:W-:Y:S01]  /*8ff0*/  FMUL R147, R147, R155.reuse ;  /* 0x0000009b93937220 */ /* 0x080fe20000400000 */
[----:B------:R-:W-:Y:S01]  /*9000*/  F2FP.BF16.F32.PACK_AB R140, RZ, R140 ;  /* 0x0000008cff8c723e */ /* 0x000fe200000010ff */
[----:B------:R-:W-:Y:S01]  /*9010*/  @P2 STG.E.U16 desc[UR36][R6.64+0x92], R125 ;  /* 0x0000927d06002986 */ /* 0x000fe2000c101524 */
[----:B------:R-:W-:Y:S01]  /*9020*/  ISETP.GT.AND P2, PT, R0, 0x51, P3 ;  /* 0x000000510000780c */ /* 0x000fe20001f44270 */
        /* <DEDUP_REMOVED lines=16> */
[-C--:B------:R-:W-:Y:S01]  /*9130*/  FMUL R25, R25, R155.reuse ;  /* 0x0000009b19197220 */ /* 0x080fe20000400000 */
[----:B------:R-:W-:Y:S01]  /*9140*/  SHF.L.U64.HI R21, R4, 0x8, R5 ;  /* 0x0000000804157819 */ /* 0x000fe20000010205 */
[----:B------:R-:W-:Y:S01]  /*9150*/  @P5 STG.E.U16 desc[UR36][R12.64+0xa0], R130 ;  /* 0x0000a0820c005986 */ /* 0x000fe2000c101524 */
[----:B------:R-:W-:Y:S01]  /*9160*/  ISETP.GT.AND P5, PT, R0, 0x58, P0 ;  /* 0x000000580000780c */ /* 0x000fe200007a4270 */
        /* <DEDUP_REMOVED lines=26> */
[----:B------:R-:W-:Y:S01]  /*9310*/  FMUL R32, R32, R155 ;  /* 0x0000009b20207220 */ /* 0x000fe20000400000 */
[----:B------:R-:W-:Y:S01]  /*9320*/  F2FP.BF16.F32.PACK_AB R25, RZ, R25 ;  /* 0x00000019ff19723e */ /* 0x000fe200000010ff */
[-C--:B------:R-:W-:Y:S01]  /*9330*/  FMUL R33, R33, R155.reuse ;  /* 0x0000009b21217220 */ /* 0x080fe20000400000 */
        /* <DEDUP_REMOVED lines=28> */
[----:B------:R-:W-:Y:S01]  /*9500*/  F2FP.BF16.F32.PACK_AB R34, RZ, R34 ;  /* 0x00000022ff22723e */ /* 0x000fe200000010ff */
[----:B------:R-:W-:Y:S01]  /*9510*/  FMUL R42, R42, R155 ;  /* 0x0000009b2a2a7220 */ /* 0x000fe20000400000 */
[----:B------:R-:W-:Y:S01]  /*9520*/  F2FP.BF16.F32.PACK_AB R35, RZ, R35 ;  /* 0x00000023ff23723e */ /* 0x000fe200000010ff */
[----:B------:R-:W-:Y:S01]  /*9530*/  @P4 STG.E.U16 desc[UR36][R12.64+0xd2], R143 ;  /* 0x0000d28f0c004986 */ /* 0x000fe2000c101524 */
[C---:B------:R-:W-:Y:S01]  /*9540*/  ISETP.GT.AND P4, PT, R0.reuse, 0x71, P0 ;  /* 0x000000710000780c */ /* 0x040fe20000784270 */
[----:B------:R-:W-:Y:S01]  /*9550*/  FMUL R43, R43, R155 ;  /* 0x0000009b2b2b7220 */ /* 0x000fe20000400000 */
[----:B------:R-:W-:Y:S01]  /*9560*/  F2FP.BF16.F32.PACK_AB R36, RZ, R36 ;  /* 0x00000024ff24723e */ /* 0x000fe200000010ff */
[----:B------:R-:W-:Y:S01]  /*9570*/  @P5 STG.E.U16 desc[UR36][R6.64+0xe0], R144 ;  /* 0x0000e09006005986 */ /* 0x000fe2000c101524 */
[----:B------:R-:W-:Y:S01]  /*9580*/  ISETP.GT.AND P5, PT, R0, 0x70, P0 ;  /* 0x000000700000780c */ /* 0x000fe200007a4270 */
[----:B------:R-:W-:Y:S01]  /*9590*/  @P1 IMAD.MOV.U32 R4, RZ, RZ, R6 ;  /* 0x000000ffff041224 */ /* 0x000fe200078e0006 */
[----:B------:R-:W-:Y:S01]  /*95a0*/  F2FP.BF16.F32.PACK_AB R37, RZ, R37 ;  /* 0x00000025ff25723e */ /* 0x000fe200000010ff */
[----:B------:R-:W-:Y:S01]  /*95b0*/  @P1 IMAD.MOV.U32 R5, RZ, RZ, R7 ;  /* 0x000000ffff051224 */ /* 0x000fe200078e0007 */
[----:B------:R-:W-:Y:S01]  /*95c0*/  F2FP.BF16.F32.PACK_AB R38, RZ, R38 ;  /* 0x00000026ff26723e */ /* 0x000fe200000010ff */
[----:B------:R-:W-:Y:S01]  /*95d0*/  FMUL R44, R44, R155 ;  /* 0x0000009b2c2c7220 */ /* 0x000fe20000400000 */
[----:B------:R-:W-:Y:S01]  /*95e0*/  F2FP.BF16.F32.PACK_AB R39, RZ, R39 ;  /* 0x00000027ff27723e */ /* 0x000fe200000010ff */
[-C--:B------:R-:W-:Y:S01]  /*95f0*/  FMUL R45, R45, R155.reuse ;  /* 0x0000009b2d2d7220 */ /* 0x080fe20000400000 */
[----:B------:R0:W-:Y:S01]  /*9600*/  @P1 STG.E.U16 desc[UR36][R4.64+0xe2], R145 ;  /* 0x0000e29104001986 */ /* 0x0001e2000c101524 */
[----:B------:R-:W-:Y:S01]  /*9610*/  IADD3 R14, P1, P2, R11, R6, R23 ;  /* 0x000000060b0e7210 */ /* 0x000fe20007a3e017 */
[-C--:B------:R-:W-:Y:S01]  /*9620*/  FMUL R46, R46, R155.reuse ;  /* 0x0000009b2e2e7220 */ /* 0x080fe20000400000 */
[----:B------:R-:W-:Y:S01]  /*9630*/  F2FP.BF16.F32.PACK_AB R40, RZ, R40 ;  /* 0x00000028ff28723e */ /* 0x000fe200000010ff */
[----:B------:R-:W-:Y:S01]  /*9640*/  FMUL R47, R47, R155 ;  /* 0x0000009b2f2f7220 */ /* 0x000fe20000400000 */
[----:B------:R-:W-:Y:S01]  /*9650*/  IADD3.X R15, R9, R7, R21, P1, P2 ;  /* 0x00000007090f7210 */ /* 0x000fe20000fe4415 */
[-C--:B------:R-:W-:Y:S01]  /*9660*/  FMUL R48, R48, R155.reuse ;  /* 0x0000009b30307220 */ /* 0x080fe20000400000 */
[----:B------:R-:W-:Y:S01]  /*9670*/  ISETP.GT.AND P1, PT, R3, 0x80, PT ;  /* 0x000000800300780c */ /* 0x000fe20003f24270 */
[-C--:B------:R-:W-:Y:S01]  /*9680*/  FMUL R49, R49, R155.reuse ;  /* 0x0000009b31317220 */ /* 0x080fe20000400000 */
[----:B------:R-:W-:Y:S01]  /*9690*/  ISETP.GT.AND P2, PT, R3, 0x88, PT ;  /* 0x000000880300780c */ /* 0x000fe20003f44270 */
[----:B------:R-:W-:Y:S01]  /*96a0*/  FMUL R50, R50, R155 ;  /* 0x0000009b32327220 */ /* 0x000fe20000400000 */
[----:B------:R-:W-:Y:S01]  /*96b0*/  F2FP.BF16.F32.PACK_AB R41, RZ, R41 ;  /* 0x00000029ff29723e */ /* 0x000fe200000010ff */
[----:B0-----:R-:W-:Y:S01]  /*96c0*/  @P5 IMAD.MOV.U32 R4, RZ, RZ, R12 ;  /* 0x000000ffff045224 */ /* 0x001fe200078e000c */
[----:B------:R-:W-:Y:S01]  /*96d0*/  F2FP.BF16.F32.PACK_AB R42, RZ, R42 ;  /* 0x0000002aff2a723e */ /* 0x000fe200000010ff */
[----:B------:R-:W-:Y:S01]  /*96e0*/  @P5 IMAD.MOV.U32 R5, RZ, RZ, R13 ;  /* 0x000000ffff055224 */ /* 0x000fe200078e000d */
[----:B------:R-:W-:Y:S01]  /*96f0*/  F2FP.BF16.F32.PACK_AB R43, RZ, R43 ;  /* 0x0000002bff2b723e */ /* 0x000fe200000010ff */
[-C--:B------:R-:W-:Y:S01]  /*9700*/  FMUL R51, R51, R155.reuse ;  /* 0x0000009b33337220 */ /* 0x080fe20000400000 */
[----:B------:R-:W-:Y:S01]  /*9710*/  F2FP.BF16.F32.PACK_AB R44, RZ, R44 ;  /* 0x0000002cff2c723e */ /* 0x000fe200000010ff */
[-C--:B------:R-:W-:Y:S01]  /*9720*/  FMUL R52, R52, R155.reuse ;  /* 0x0000009b34347220 */ /* 0x080fe20000400000 */
[----:B------:R0:W-:Y:S01]  /*9730*/  @P5 STG.E.U16 desc[UR36][R4.64+0xe0], R146 ;  /* 0x0000e09204005986 */ /* 0x0001e2000c101524 */
[C---:B------:R-:W-:Y:S01]  /*9740*/  ISETP.GT.AND P5, PT, R0.reuse, 0x78, P3 ;  /* 0x000000780000780c */ /* 0x040fe20001fa4270 */
[-C--:B------:R-:W-:Y:S01]  /*9750*/  FMUL R53, R53, R155.reuse ;  /* 0x0000009b35357220 */ /* 0x080fe20000400000 */
[C---:B------:R-:W-:Y:S01]  /*9760*/  ISETP.GT.AND P3, PT, R0.reuse, 0x79, P3 ;  /* 0x000000790000780c */ /* 0x040fe20001f64270 */
[----:B------:R-:W-:Y:S01]  /*9770*/  @P4 STG.E.U16 desc[UR36][R12.64+0xe2], R147 ;  /* 0x0000e2930c004986 */ /* 0x000fe2000c101524 */
[----:B------:R-:W-:Y:S01]  /*9780*/  ISETP.GT.AND P4, PT, R0, 0x78, P0 ;  /* 0x000000780000780c */ /* 0x000fe20000784270 */
[-C--:B------:R-:W-:Y:S01]  /*9790*/  FMUL R54, R54, R155.reuse ;  /* 0x0000009b36367220 */ /* 0x080fe20000400000 */
[----:B------:R-:W-:Y:S01]  /*97a0*/  ISETP.GT.AND P0, PT, R0, 0x79, P0 ;  /* 0x000000790000780c */ /* 0x000fe20000704270 */
[----:B------:R-:W-:Y:S01]  /*97b0*/  FMUL R55, R55, R155 ;  /* 0x0000009b37377220 */ /* 0x000fe20000400000 */
[----:B------:R-:W-:Y:S01]  /*97c0*/  F2FP.BF16.F32.PACK_AB R45, RZ, R45 ;  /* 0x0000002dff2d723e */ /* 0x000fe200000010ff */
[-C--:B------:R-:W-:Y:S01]  /*97d0*/  FMUL R56, R56, R155.reuse ;  /* 0x0000009b38387220 */ /* 0x080fe20000400000 */
[----:B------:R-:W-:Y:S01]  /*97e0*/  F2FP.BF16.F32.PACK_AB R46, RZ, R46 ;  /* 0x0000002eff2e723e */ /* 0x000fe200000010ff */
[----:B------:R-:W-:Y:S01]  /*97f0*/  FMUL R57, R57, R155 ;  /* 0x0000009b39397220 */ /* 0x000fe20000400000 */
[----:B------:R-:W-:Y:S01]  /*9800*/  F2FP.BF16.F32.PACK_AB R47, RZ, R47 ;  /* 0x0000002fff2f723e */ /* 0x000fe200000010ff */
[----:B------:R-:W-:Y:S01]  /*9810*/  @P5 STG.E.U16 desc[UR36][R6.64+0xf0], R148 ;  /* 0x0000f09406005986 */ /* 0x000fe2000c101524 */
[----:B0-----:R-:W-:Y:S01]  /*9820*/  IADD3 R4, P5, R23, R6, RZ ;  /* 0x0000000617047210 */ /* 0x001fe20007fbe0ff */
[-C--:B------:R-:W-:Y:S01]  /*9830*/  FMUL R58, R58, R155.reuse ;  /* 0x0000009b3a3a7220 */ /* 0x080fe20000400000 */
[----:B------:R-:W-:Y:S01]  /*9840*/  F2FP.BF16.F32.PACK_AB R48, RZ, R48 ;  /* 0x00000030ff30723e */ /* 0x000fe200000010ff */
[----:B------:R0:W-:Y:S01]  /*9850*/  @P3 STG.E.U16 desc[UR36][R6.64+0xf2], R149 ;  /* 0x0000f29506003986 */ /* 0x0001e2000c101524 */
[C---:B------:R-:W-:Y:S01]  /*9860*/  ISETP.GT.AND P3, PT, R0.reuse, RZ, P1 ;  /* 0x000000ff0000720c */ /* 0x040fe20000f64270 */
[----:B------:R-:W-:Y:S01]  /*9870*/  IMAD.X R5, R21, 0x1, R7, P5 ;  /* 0x0000000115057824 */ /* 0x000fe200028e0607 */
[C---:B------:R-:W-:Y:S01]  /*9880*/  ISETP.GT.AND P5, PT, R0.reuse, RZ, P2 ;  /* 0x000000ff0000720c */ /* 0x040fe200017a4270 */
        /* <DEDUP_REMOVED lines=11> */
[C---:B0-----:R-:W-:Y:S01]  /*9940*/  IADD3 R6, P3, R11.reuse, R4, RZ ;  /* 0x000000040b067210 */ /* 0x041fe20007f7e0ff */
[-C--:B------:R-:W-:Y:S01]  /*9950*/  FMUL R62, R62, R155.reuse ;  /* 0x0000009b3e3e7220 */ /* 0x080fe20000400000 */
[----:B------:R-:W-:Y:S01]  /*9960*/  F2FP.BF16.F32.PACK_AB R52, RZ, R52 ;  /* 0x00000034ff34723e */ /* 0x000fe200000010ff */
[----:B------:R-:W-:Y:S01]  /*9970*/  @P4 STG.E.U16 desc[UR36][R4.64+0x2], R25 ;  /* 0x0000021904004986 */ /* 0x000fe2000c101524 */
[----:B------:R-:W-:Y:S01]  /*9980*/  IADD3 R10, P4, R11, R4, RZ ;  /* 0x000000040b0a7210 */ /* 0x000fe20007f9e0ff */
[--C-:B------:R-:W-:Y:S01]  /*9990*/  IMAD.X R7, R9, 0x1, R5.reuse, P3 ;  /* 0x0000000109077824 */ /* 0x100fe200018e0605 */
[C---:B------:R-:W-:Y:S01]  /*99a0*/  ISETP.GT.AND P3, PT, R0.reuse, 0x9, P2 ;  /* 0x000000090000780c */ /* 0x040fe20001764270 */
[----:B------:R-:W-:Y:S01]  /*99b0*/  FMUL R63, R63, R155 ;  /* 0x0000009b3f3f7220 */ /* 0x000fe20000400000 */
[----:B------:R-:W-:Y:S01]  /*99c0*/  F2FP.BF16.F32.PACK_AB R53, RZ, R53 ;  /* 0x00000035ff35723e */ /* 0x000fe200000010ff */
[----:B------:R-:W-:Y:S01]  /*99d0*/  IMAD.X R11, R9, 0x1, R5, P4 ;  /* 0x00000001090b7824 */ /* 0x000fe200020e0605 */
[----:B------:R-:W-:Y:S01]  /*99e0*/  ISETP.GT.AND P4, PT, R0, 0x8, P1 ;  /* 0x000000080000780c */ /* 0x000fe20000f84270 */
[-C--:B------:R-:W-:Y:S01]  /*99f0*/  FMUL R64, R64, R155.reuse ;  /* 0x0000009b40407220 */ /* 0x080fe20000400000 */
[----:B------:R-:W-:Y:S01]  /*9a00*/  F2FP.BF16.F32.PACK_AB R54, RZ, R54 ;  /* 0x00000036ff36723e */ /* 0x000fe200000010ff */
[-C--:B------:R-:W-:Y:S01]  /*9a10*/  FMUL R65, R65, R155.reuse ;  /* 0x0000009b41417220 */ /* 0x080fe20000400000 */
        /* <DEDUP_REMOVED lines=13> */
[-C--:B------:R-:W-:Y:S01]  /*9af0*/  FMUL R70, R70, R155.reuse ;  /* 0x0000009b46467220 */ /* 0x080fe20000400000 */
[----:B------:R-:W-:Y:S01]  /*9b00*/  @P5 STG.E.U16 desc[UR36][R4.64+0x12], R29 ;  /* 0x0000121d04005986 */ /* 0x000fe2000c101524 */
[C---:B------:R-:W-:Y:S01]  /*9b10*/  ISETP.GT.AND P5, PT, R0.reuse, 0x11, P1 ;  /* 0x000000110000780c */ /* 0x040fe20000fa4270 */
[-C--:B------:R-:W-:Y:S01]  /*9b20*/  FMUL R71, R71, R155.reuse ;  /* 0x0000009b47477220 */ /* 0x080fe20000400000 */
[----:B------:R-:W-:Y:S01]  /*9b30*/  F2FP.BF16.F32.PACK_AB R58, RZ, R58 ;  /* 0x0000003aff3a723e */ /* 0x000fe200000010ff */
[----:B------:R0:W-:Y:S01]  /*9b40*/  @P0 STG.E.U16 desc[UR36][R6.64+0x10], R30 ;  /* 0x0000101e06000986 */ /* 0x0001e2000c101524 */
        /* <DEDUP_REMOVED lines=12> */
[----:B------:R-:W-:Y:S01]  /*9c10*/  ISETP.GT.AND P5, PT, R0, 0x19, P1 ;  /* 0x000000190000780c */ /* 0x000fe20000fa4270 */
[--C-:B0-----:R-:W-:Y:S01]  /*9c20*/  @P0 IMAD.MOV.U32 R6, RZ, RZ, R14.reuse ;  /* 0x000000ffff060224 */ /* 0x101fe200078e000e */
[----:B------:R-:W-:Y:S01]  /*9c30*/  F2FP.BF16.F32.PACK_AB R62, RZ, R62 ;  /* 0x0000003eff3e723e */ /* 0x000fe200000010ff */
[--C-:B------:R-:W-:Y:S01]  /*9c40*/  @P0 IMAD.MOV.U32 R7, RZ, RZ, R15.reuse ;  /* 0x000000ffff070224 */ /* 0x100fe200078e000f */
[----:B------:R-:W-:Y:S01]  /*9c50*/  F2FP.BF16.F32.PACK_AB R63, RZ, R63 ;  /* 0x0000003fff3f723e */ /* 0x000fe200000010ff */
[-C--:B------:R-:W-:Y:S01]  /*9c60*/  FMUL R75, R75, R155.reuse ;  /* 0x0000009b4b4b7220 */ /* 0x080fe20000400000 */
[----:B------:R-:W-:Y:S01]  /*9c70*/  F2FP.BF16.F32.PACK_AB R64, RZ, R64 ;  /* 0x00000040ff40723e */ /* 0x000fe200000010ff */
[-C--:B------:R-:W-:Y:S01]  /*9c80*/  FMUL R76, R76, R155.reuse ;  /* 0x0000009b4c4c7220 */ /* 0x080fe20000400000 */
[----:B------:R0:W-:Y:S01]  /*9c90*/  @P0 STG.E.U16 desc[UR36][R6.64+0x20], R34 ;  /* 0x0000202206000986 */ /* 0x0001e2000c101524 */
        /* <DEDUP_REMOVED lines=11> */
[----:B0-----:R-:W-:Y:S01]  /*9d50*/  @P3 IMAD.MOV.U32 R6, RZ, RZ, R14 ;  /* 0x000000ffff063224 */ /* 0x001fe200078e000e */
        /* <DEDUP_REMOVED lines=18> */
[----:B0-----:R-:W-:Y:S01]  /*9e80*/  @P0 IMAD.MOV.U32 R7, RZ, RZ, R15 ;  /* 0x000000ffff070224 */ /* 0x001fe200078e000f */
[----:B------:R-:W-:Y:S01]  /*9e90*/  @P0 MOV R6, R14 ;  /* 0x0000000e00060202 */ /* 0x000fe20000000f00 */
[----:B------:R-:W-:Y:S01]  /*9ea0*/  FMUL R87, R87, R155 ;  /* 0x0000009b57577220 */ /* 0x000fe20000400000 */
[----:B------:R-:W-:-:S02]  /*9eb0*/  F2FP.BF16.F32.PACK_AB R76, RZ, R76 ;  /* 0x0000004cff4c723e */ /* 0x000fc400000010ff */
[----:B------:R-:W-:Y:S01]  /*9ec0*/  F2FP.BF16.F32.PACK_AB R77, RZ, R77 ;  /* 0x0000004dff4d723e */ /* 0x000fe200000010ff */
[----:B------:R0:W-:Y:S01]  /*9ed0*/  @P0 STG.E.U16 desc[UR36][R6.64+0x30], R38 ;  /* 0x0000302606000986 */ /* 0x0001e2000c101524 */
[----:B------:R-:W-:Y:S02]  /*9ee0*/  ISETP.GT.AND P0, PT, R0, 0x20, P2 ;  /* 0x000000200000780c */ /* 0x000fe40001704270 */
[----:B------:R-:W-:Y:S02]  /*9ef0*/  F2FP.BF16.F32.PACK_AB R78, RZ, R78 ;  /* 0x0000004eff4e723e */ /* 0x000fe400000010ff */
[----:B------:R-:W-:Y:S02]  /*9f00*/  F2FP.BF16.F32.PACK_AB R79, RZ, R79 ;  /* 0x0000004fff4f723e */ /* 0x000fe400000010ff */
[----:B------:R-:W-:Y:S02]  /*9f10*/  F2FP.BF16.F32.PACK_AB R80, RZ, R80 ;  /* 0x00000050ff50723e */ /* 0x000fe400000010ff */
[----:B------:R-:W-:-:S02]  /*9f20*/  F2FP.BF16.F32.PACK_AB R81, RZ, R81 ;  /* 0x00000051ff51723e */ /* 0x000fc400000010ff */
[----:B------:R-:W-:Y:S01]  /*9f30*/  F2FP.BF16.F32.PACK_AB R82, RZ, R82 ;  /* 0x00000052ff52723e */ /* 0x000fe200000010ff */
[----:B0-----:R-:W-:Y:S01]  /*9f40*/  @P3 IMAD.MOV.U32 R6, RZ, RZ, R14 ;  /* 0x000000ffff063224 */ /* 0x001fe200078e000e */
[----:B------:R-:W-:Y:S01]  /*9f50*/  F2FP.BF16.F32.PACK_AB R83, RZ, R83 ;  /* 0x00000053ff53723e */ /* 0x000fe200000010ff */
[----:B------:R-:W-:Y:S01]  /*9f60*/  @P3 IMAD.MOV.U32 R7, RZ, RZ, R15 ;  /* 0x000000ffff073224 */ /* 0x000fe200078e000f */
[----:B------:R-:W-:Y:S02]  /*9f70*/  F2FP.BF16.F32.PACK_AB R84, RZ, R84 ;  /* 0x00000054ff54723e */ /* 0x000fe400000010ff */
[----:B------:R-:W-:Y:S02]  /*9f80*/  F2FP.BF16.F32.PACK_AB R85, RZ, R85 ;  /* 0x00000055ff55723e */ /* 0x000fe400000010ff */
[----:B------:R0:W-:Y:S01]  /*9f90*/  @P3 STG.E.U16 desc[UR36][R6.64+0x32], R39 ;  /* 0x0000322706003986 */ /* 0x0001e2000c101524 */
[C---:B------:R-:W-:Y:S02]  /*9fa0*/  ISETP.GT.AND P3, PT, R0.reuse, 0x21, P2 ;  /* 0x000000210000780c */ /* 0x040fe40001764270 */
[----:B------:R-:W-:Y:S01]  /*9fb0*/  F2FP.BF16.F32.PACK_AB R86, RZ, R86 ;  /* 0x00000056ff56723e */ /* 0x000fe200000010ff */
[----:B------:R-:W-:Y:S01]  /*9fc0*/  @P4 STG.E.U16 desc[UR36][R4.64+0x40], R40 ;  /* 0x0000402804004986 */ /* 0x000fe2000c101524 */
[----:B------:R-:W-:-:S02]  /*9fd0*/  ISETP.GT.AND P4, PT, R0, 0x28, P1 ;  /* 0x000000280000780c */ /* 0x000fc40000f84270 */
[----:B------:R-:W-:Y:S01]  /*9fe0*/  F2FP.BF16.F32.PACK_AB R87, RZ, R87 ;  /* 0x00000057ff57723e */ /* 0x000fe200000010ff */
[----:B------:R-:W-:Y:S01]  /*9ff0*/  @P5 STG.E.U16 desc[UR36][R4.64+0x42], R41 ;  /* 0x0000422904005986 */ /* 0x000fe2000c101524 */
[----:B------:R-:W-:Y:S01]  /*a000*/  ISETP.GT.AND P5, PT, R0, 0x29, P1 ;  /* 0x000000290000780c */ /* 0x000fe20000fa4270 */
[----:B0-----:R-:W-:Y:S02]  /*a010*/  @P0 IMAD.MOV.U32 R6, RZ, RZ, R14 ;  /* 0x000000ffff060224 */ /* 0x001fe400078e000e */
[----:B------:R-:W-:-:S05]  /*a020*/  @P0 IMAD.MOV.U32 R7, RZ, RZ, R15 ;  /* 0x000000ffff070224 */ /* 0x000fca00078e000f */
[----:B------:R0:W-:Y:S01]  /*a030*/  @P0 STG.E.U16 desc[UR36][R6.64+0x40], R42 ;  /* 0x0000402a06000986 */ /* 0x0001e2000c101524 */
[----:B------:R-:W-:Y:S01]  /*a040*/  ISETP.GT.AND P0, PT, R0, 0x28, P2 ;  /* 0x000000280000780c */ /* 0x000fe20001704270 */
[----:B0-----:R-:W-:Y:S02]  /*a050*/  @P3 IMAD.MOV.U32 R6, RZ, RZ, R14 ;  /* 0x000000ffff063224 */ /* 0x001fe400078e000e */
[----:B------:R-:W-:-:S05]  /*a060*/  @P3 IMAD.MOV.U32 R7, RZ, RZ, R15 ;  /* 0x000000ffff073224 */ /* 0x000fca00078e000f */
[----:B------:R0:W-:Y:S01]  /*a070*/  @P3 STG.E.U16 desc[UR36][R6.64+0x42], R43 ;  /* 0x0000422b06003986 */ /* 0x0001e2000c101524 */
[----:B------:R-:W-:-:S03]  /*a080*/  ISETP.GT.AND P3, PT, R0, 0x29, P2 ;  /* 0x000000290000780c */ /* 0x000fc60001764270 */
[----:B------:R-:W-:Y:S01]  /*a090*/  @P4 STG.E.U16 desc[UR36][R4.64+0x50], R44 ;  /* 0x0000502c04004986 */ /* 0x000fe2000c101524 */
[----:B------:R-:W-:-:S03]  /*a0a0*/  ISETP.GT.AND P4, PT, R0, 0x30, P1 ;  /* 0x000000300000780c */ /* 0x000fc60000f84270 */
        /* <DEDUP_REMOVED lines=14> */
[----:B0-----:R-:W-:Y:S01]  /*a190*/  @P0 IMAD.MOV.U32 R6, RZ, RZ, R14 ;  /* 0x000000ffff060224 */ /* 0x001fe200078e000e */
[----:B------:R-:W-:-:S05]  /*a1a0*/  @P0 MOV R7, R15 ;  /* 0x0000000f00070202 */ /* 0x000fca0000000f00 */
        /* <DEDUP_REMOVED lines=37> */
[----:B------:R-:W-:Y:S02]  /*a400*/  ISETP.GT.AND P0, PT, R0, 0x50, P2 ;  /* 0x000000500000780c */ /* 0x000fe40001704270 */
[----:B0-----:R-:W-:Y:S01]  /*a410*/  @P3 MOV R6, R14 ;  /* 0x0000000e00063202 */ /* 0x001fe20000000f00 */
        /* <DEDUP_REMOVED lines=35> */
[----:B0-----:R-:W-:Y:S01]  /*a650*/  @P3 IMAD.MOV.U32 R6, RZ, RZ, R14 ;  /* 0x000000ffff063224 */ /* 0x001fe200078e000e */
[----:B------:R-:W-:-:S05]  /*a660*/  @P3 MOV R7, R15 ;  /* 0x0000000f00073202 */ /* 0x000fca0000000f00 */
        /* <DEDUP_REMOVED lines=13> */
[C---:B------:R-:W-:Y:S02]  /*a740*/  ISETP.GT.AND P3, PT, R0.reuse, 0x78, P1 ;  /* 0x000000780000780c */ /* 0x040fe40000f64270 */
[C---:B------:R-:W-:Y:S01]  /*a750*/  ISETP.GT.AND P1, PT, R0.reuse, 0x79, P1 ;  /* 0x000000790000780c */ /* 0x040fe20000f24270 */
[----:B------:R-:W-:Y:S01]  /*a760*/  @P4 STG.E.U16 desc[UR36][R4.64+0xe0], R80 ;  /* 0x0000e05004004986 */ /* 0x000fe2000c101524 */
[----:B------:R-:W-:-:S03]  /*a770*/  ISETP.GT.AND P4, PT, R0, 0x71, P2 ;  /* 0x000000710000780c */ /* 0x000fc60001784270 */
[----:B------:R-:W-:Y:S01]  /*a780*/  @P5 STG.E.U16 desc[UR36][R4.64+0xe2], R81 ;  /* 0x0000e25104005986 */ /* 0x000fe2000c101524 */
[C---:B------:R-:W-:Y:S02]  /*a790*/  ISETP.GT.AND P5, PT, R0.reuse, 0x78, P2 ;  /* 0x000000780000780c */ /* 0x040fe400017a4270 */
[----:B------:R-:W-:Y:S01]  /*a7a0*/  ISETP.GT.AND P2, PT, R0, 0x79, P2 ;  /* 0x000000790000780c */ /* 0x000fe20001744270 */
[----:B0-----:R-:W-:Y:S02]  /*a7b0*/  @P0 IMAD.MOV.U32 R6, RZ, RZ, R14 ;  /* 0x000000ffff060224 */ /* 0x001fe400078e000e */
[----:B------:R-:W-:-:S05]  /*a7c0*/  @P0 IMAD.MOV.U32 R7, RZ, RZ, R15 ;  /* 0x000000ffff070224 */ /* 0x000fca00078e000f */
[----:B------:R0:W-:Y:S02]  /*a7d0*/  @P0 STG.E.U16 desc[UR36][R6.64+0xe0], R82 ;  /* 0x0000e05206000986 */ /* 0x0001e4000c101524 */
[----:B0-----:R-:W-:Y:S02]  /*a7e0*/  @P4 IMAD.MOV.U32 R6, RZ, RZ, R14 ;  /* 0x000000ffff064224 */ /* 0x001fe400078e000e */
[----:B------:R-:W-:-:S05]  /*a7f0*/  @P4 IMAD.MOV.U32 R7, RZ, RZ, R15 ;  /* 0x000000ffff074224 */ /* 0x000fca00078e000f */
[----:B------:R-:W-:Y:S04]  /*a800*/  @P4 STG.E.U16 desc[UR36][R6.64+0xe2], R83 ;  /* 0x0000e25306004986 */ /* 0x000fe8000c101524 */
[----:B------:R-:W-:Y:S04]  /*a810*/  @P3 STG.E.U16 desc[UR36][R4.64+0xf0], R84 ;  /* 0x0000f05404003986 */ /* 0x000fe8000c101524 */
[----:B------:R0:W-:Y:S02]  /*a820*/  @P1 STG.E.U16 desc[UR36][R4.64+0xf2], R85 ;  /* 0x0000f25504001986 */ /* 0x0001e4000c101524 */
[----:B0-----:R-:W-:-:S02]  /*a830*/  @P5 IMAD.MOV.U32 R4, RZ, RZ, R14 ;  /* 0x000000ffff045224 */ /* 0x001fc400078e000e */
[----:B------:R-:W-:-:S05]  /*a840*/  @P5 IMAD.MOV.U32 R5, RZ, RZ, R15 ;  /* 0x000000ffff055224 */ /* 0x000fca00078e000f */
[----:B------:R0:W-:Y:S04]  /*a850*/  @P5 STG.E.U16 desc[UR36][R4.64+0xf0], R86 ;  /* 0x0000f05604005986 */ /* 0x0001e8000c101524 */
[----:B------:R0:W-:Y:S02]  /*a860*/  @P2 STG.E.U16 desc[UR36][R14.64+0xf2], R87 ;  /* 0x0000f2570e002986 */ /* 0x0001e4000c101524 */
.L_x_284:
[----:B------:R-:W-:Y:S05]  /*a870*/  BSYNC B0 ;  /* 0x0000000000007941 */ /* 0x000fea0003800000 */
.L_x_32:
[----:B------:R-:W-:Y:S01]  /*a880*/  ULDC UR4, c[0x0][0xc] ;  /* 0x0000030000047ab9 */ /* 0x000fe20000000800 */
[----:B------:R-:W-:Y:S01]  /*a890*/  ULDC UR5, c[0x0][0x10] ;  /* 0x0000040000057ab9 */ /* 0x000fe20000000800 */
[----:B0-----:R-:W0:Y:S01]  /*a8a0*/  LDC R3, c[0x0][0x14] ;  /* 0x00000500ff037b82 */ /* 0x001e220000000800 */
[----:B------:R-:W-:Y:S01]  /*a8b0*/  UIMAD.WIDE.U32 UR4, UR4, UR5, URZ ;  /* 0x00000005040472a5 */ /* 0x000fe2000f8e003f */
[----:B------:R-:W-:Y:S01]  /*a8c0*/  PRMT R0, RZ, 0x7610, R0 ;  /* 0x00007610ff007816 */ /* 0x000fe20000000000 */
[----:B-----5:R-:W-:Y:S01]  /*a8d0*/  IMAD.MOV.U32 R154, RZ, RZ, -0x1 ;  /* 0xffffffffff9a7424 */ /* 0x020fe200078e00ff */
[----:B------:R-:W-:-:S03]  /*a8e0*/  MOV R23, 0xffffffff ;  /* 0xffffffff00177802 */ /* 0x000fc60000000f00 */
[----:B0-----:R-:W-:-:S04]  /*a8f0*/  IMAD.WIDE.U32 R16, R3, UR4, R16 ;  /* 0x0000000403107c25 */ /* 0x001fc8000f8e0010 */
[----:B------:R-:W-:Y:S01]  /*a900*/  IMAD R3, R3, UR5, RZ ;  /* 0x0000000503037c24 */ /* 0x000fe2000f8e02ff */
[----:B------:R-:W-:Y:S02]  /*a910*/  ULDC.64 UR4, c[0x0][0x650] ;  /* 0x0001940000047ab9 */ /* 0x000fe40000000a00 */
[----:B------:R-:W-:Y:S01]  /*a920*/  ISETP.GE.U32.AND P0, PT, R16, UR4, PT ;  /* 0x0000000410007c0c */ /* 0x000fe2000bf06070 */
[----:B------:R-:W-:-:S05]  /*a930*/  IMAD.IADD R17, R17, 0x1, R3 ;  /* 0x0000000111117824 */ /* 0x000fca00078e0203 */
[----:B------:R-:W-:-:S13]  /*a940*/  ISETP.GE.U32.AND.EX P0, PT, R17, UR5, PT, P0 ;  /* 0x0000000511007c0c */ /* 0x000fda000bf06100 */
[----:B------:R-:W-:Y:S05]  /*a950*/  @P0 BRA `(.L_x_285) ;  /* 0x0000000400640947 */ /* 0x000fea0003800000 */
[----:B------:R-:W0:Y:S01]  /*a960*/  S2R R12, SR_CTAID.X ;  /* 0x00000000000c7919 */ /* 0x000e220000002500 */
[----:B-12---:R-:W1:Y:S01]  /*a970*/  LDC.64 R10, c[0x0][0x628] ;  /* 0x00018a00ff0a7b82 */ /* 0x006e620000000a00 */
[----:B------:R-:W-:Y:S01]  /*a980*/  ULDC UR4, c[0x0][0x150] ;  /* 0x0000540000047ab9 */ /* 0x000fe20000000800 */
[----:B------:R-:W-:Y:S01]  /*a990*/  IMAD.MOV.U32 R8, RZ, RZ, R16 ;  /* 0x000000ffff087224 */ /* 0x000fe200078e0010 */
[----:B------:R-:W2:Y:S01]  /*a9a0*/  S2R R24, SR_CTAID.Y ;  /* 0x0000000000187919 */ /* 0x000ea20000002600 */
[----:B------:R-:W-:-:S04]  /*a9b0*/  IMAD.MOV.U32 R9, RZ, RZ, R17 ;  /* 0x000000ffff097224 */ /* 0x000fc800078e0011 */
[----:B------:R-:W2:Y:S08]  /*a9c0*/  LDC R21, c[0x0][0x144] ;  /* 0x00005100ff157b82 */ /* 0x000eb00000000800 */
[----:B------:R-:W2:Y:S08]  /*a9d0*/  LDC R0, c[0x0][0x630] ;  /* 0x00018c00ff007b82 */ /* 0x000eb00000000800 */
[----:B------:R-:W2:Y:S01]  /*a9e0*/  LDC.64 R14, c[0x0][0x620] ;  /* 0x00018800ff0e7b82 */ /* 0x000ea20000000a00 */
[----:B-1----:R-:W-:-:S04]  /*a9f0*/  ISETP.NE.U32.AND P0, PT, R10, RZ, PT ;  /* 0x000000ff0a00720c */ /* 0x002fc80003f05070 */
[----:B------:R-:W-:Y:S02]  /*aa00*/  ISETP.NE.AND.EX P0, PT, R11, RZ, PT, P0 ;  /* 0x000000ff0b00720c */ /* 0x000fe40003f05300 */
[----:B0-----:R-:W-:-:S05]  /*aa10*/  I2FP.F32.U32 R3, R12 ;  /* 0x0000000c00037245 */ /* 0x001fca0000201000 */
[----:B------:R-:W-:-:S04]  /*aa20*/  FMUL R3, R3, UR4 ;  /* 0x0000000403037c20 */ /* 0x000fc80008400000 */
[----:B------:R0:W1:Y:S02]  /*aa30*/  F2I.U32.TRUNC.NTZ R20, R3 ;  /* 0x0000000300147305 */ /* 0x000064000020f000 */
[----:B------:R-:W-:Y:S05]  /*aa40*/  @!P0 BRA `(.L_x_286) ;  /* 0x0000000000288947 */ /* 0x000fea0003800000 */
[----:B0-----:R-:W0:Y:S02]  /*aa50*/  LDC R3, c[0x0][0x634] ;  /* 0x00018d00ff037b82 */ /* 0x001e240000000800 */
        /* <DEDUP_REMOVED lines=9> */
.L_x_286:
[----:B------:R-:W5:Y:S01]  /*aaf0*/  LDC.64 R30, c[0x0][0x640] ;  /* 0x00019000ff1e7b82 */ /* 0x000f620000000a00 */
[-CC-:B--2---:R-:W-:Y:S01]  /*ab00*/  SHF.R.U64 R23, R8, R0.reuse, R9.reuse ;  /* 0x0000000008177219 */ /* 0x184fe20000001209 */
[----:B-1----:R-:W-:Y:S01]  /*ab10*/  IMAD.MOV R20, RZ, RZ, -R20 ;  /* 0x000000ffff147224 */ /* 0x002fe200078e0a14 */
[----:B------:R-:W-:Y:S01]  /*ab20*/  SHF.R.U32.HI R0, RZ, R0, R9 ;  /* 0x00000000ff007219 */ /* 0x000fe20000011609 */
[----:B------:R-:W-:Y:S01]  /*ab30*/  ULDC UR4, c[0x0][0x154] ;  /* 0x0000550000047ab9 */ /* 0x000fe20000000800 */
[----:B0-----:R-:W-:Y:S01]  /*ab40*/  IADD3 R3, P0, RZ, -R23, RZ ;  /* 0x80000017ff037210 */ /* 0x001fe20007f1e0ff */
[----:B------:R-:W-:Y:S02]  /*ab50*/  IMAD R26, R21, R20, R12 ;  /* 0x00000014151a7224 */ /* 0x000fe400078e020c */
[----:B------:R-:W0:Y:S01]  /*ab60*/  LDC R6, c[0x0][0x618] ;  /* 0x00018600ff067b82 */ /* 0x000e220000000800 */
[----:B------:R-:W-:Y:S02]  /*ab70*/  IMAD.MOV.U32 R7, RZ, RZ, 0x1 ;  /* 0x00000001ff077424 */ /* 0x000fe400078e00ff */
[----:B------:R-:W-:-:S04]  /*ab80*/  IMAD.X R5, RZ, RZ, ~R0, P0 ;  /* 0x000000ffff057224 */ /* 0x000fc800000e0e00 */
[-C--:B------:R-:W-:Y:S01]  /*ab90*/  IMAD R0, R5, R14.reuse, RZ ;  /* 0x0000000e05007224 */ /* 0x080fe200078e02ff */
[----:B------:R-:W1:Y:S01]  /*aba0*/  LDC R8, c[0x0][0x608] ;  /* 0x00018200ff087b82 */ /* 0x000e620000000800 */
[----:B------:R-:W-:-:S04]  /*abb0*/  IMAD.WIDE.U32 R4, R3, R14, R16 ;  /* 0x0000000e03047225 */ /* 0x000fc800078e0010 */
[----:B------:R-:W-:Y:S01]  /*abc0*/  IMAD R3, R3, R15, R0 ;  /* 0x0000000f03037224 */ /* 0x000fe200078e0200 */
[----:B------:R-:W-:Y:S02]  /*abd0*/  I2FP.F32.U32 R0, R24 ;  /* 0x0000001800007245 */ /* 0x000fe40000201000 */
[----:B------:R-:W2:Y:S01]  /*abe0*/  LDC R28, c[0x0][0x658] ;  /* 0x00019600ff1c7b82 */ /* 0x000ea20000000800 */
[----:B------:R-:W-:Y:S01]  /*abf0*/  IMAD.IADD R3, R5, 0x1, R3 ;  /* 0x0000000105037824 */ /* 0x000fe200078e0203 */
[----:B-----5:R-:W-:Y:S01]  /*ac00*/  ISETP.NE.U32.AND P0, PT, R30, RZ, PT ;  /* 0x000000ff1e00720c */ /* 0x020fe20003f05070 */
[----:B------:R-:W-:Y:S01]  /*ac10*/  FMUL R0, R0, UR4 ;  /* 0x0000000400007c20 */ /* 0x000fe20008400000 */
[----:B------:R-:W-:Y:S02]  /*ac20*/  IMAD.MOV.U32 R5, RZ, RZ, -0x1 ;  /* 0xffffffffff057424 */ /* 0x000fe400078e00ff */
[----:B------:R-:W-:Y:S01]  /*ac30*/  ISETP.NE.AND.EX P0, PT, R31, RZ, PT, P0 ;  /* 0x000000ff1f00720c */ /* 0x000fe20003f05300 */
[----:B------:R1:W2:Y:S01]  /*ac40*/  F2I.U32.TRUNC.NTZ R13, R0 ;  /* 0x00000000000d7305 */ /* 0x0002a2000020f000 */
[----:B------:R-:W3:Y:S01]  /*ac50*/  LDC R15, c[0x0][0x148] ;  /* 0x00005200ff0f7b82 */ /* 0x000ee20000000800 */
[----:B0-----:R-:W-:-:S02]  /*ac60*/  SHF.R.U64 R12, R4, R6, R3 ;  /* 0x00000006040c7219 */ /* 0x001fc40000001203 */
[----:B------:R-:W-:-:S05]  /*ac70*/  SHF.R.U32.HI R3, RZ, R6, R3 ;  /* 0x00000006ff037219 */ /* 0x000fca0000011603 */
[----:B------:R-:W0:Y:S01]  /*ac80*/  LDC R20, c[0x0][0x600] ;  /* 0x00018000ff147b82 */ /* 0x000e220000000800 */
[-CC-:B-1----:R-:W-:Y:S02]  /*ac90*/  SHF.R.U64 R10, R12, R8.reuse, R3.reuse ;  /* 0x000000080c0a7219 */ /* 0x182fe40000001203 */
[----:B------:R-:W-:-:S05]  /*aca0*/  SHF.R.U32.HI R3, RZ, R8, R3 ;  /* 0x00000008ff037219 */ /* 0x000fca0000011603 */
[----:B------:R-:W1:Y:S01]  /*acb0*/  LDC R21, c[0x0][0x648] ;  /* 0x00019200ff157b82 */ /* 0x000e620000000800 */
[-C--:B--2---:R-:W-:Y:S02]  /*acc0*/  SHF.L.U32 R4, R5, R28.reuse, RZ ;  /* 0x0000001c05047219 */ /* 0x084fe400000006ff */
[-CC-:B------:R-:W-:Y:S02]  /*acd0*/  SHF.R.U64 R14, R10, R28.reuse, R3.reuse ;  /* 0x0000001c0a0e7219 */ /* 0x180fe40000001203 */
[----:B------:R-:W-:Y:S02]  /*ace0*/  SHF.R.U32.HI R5, RZ, R28, R3 ;  /* 0x0000001cff057219 */ /* 0x000fe40000011603 */
[----:B------:R-:W-:Y:S01]  /*acf0*/  LOP3.LUT R153, RZ, R4, RZ, 0x33, !PT ;  /* 0x00000004ff997212 */ /* 0x000fe200078e33ff */
[----:B------:R-:W2:Y:S01]  /*ad00*/  LDC R25, c[0x0][0x638] ;  /* 0x00018e00ff197b82 */ /* 0x000ea20000000800 */
[----:B------:R-:W-:Y:S01]  /*ad10*/  SHF.L.U32 R28, R7, R28, RZ ;  /* 0x0000001c071c7219 */ /* 0x000fe200000006ff */
[----:B------:R-:W-:-:S06]  /*ad20*/  IMAD.MOV.U32 R4, RZ, RZ, R14 ;  /* 0x000000ffff047224 */ /* 0x000fcc00078e000e */
[----:B------:R-:W0:Y:S01]  /*ad30*/  LDC R27, c[0x0][0x610] ;  /* 0x00018400ff1b7b82 */ /* 0x000e220000000800 */
[----:B------:R-:W-:Y:S05]  /*ad40*/  @!P0 BRA `(.L_x_287) ;  /* 0x0000000000288947 */ /* 0x000fea0003800000 */
[----:B------:R-:W5:Y:S02]  /*ad50*/  LDC R3, c[0x0][0x64c] ;  /* 0x00019300ff037b82 */ /* 0x000f640000000800 */
[----:B-----5:R-:W-:-:S05]  /*ad60*/  IADD3 R3, P0, R14, R3, RZ ;  /* 0x000000030e037210 */ /* 0x020fca0007f1e0ff */
[----:B------:R-:W-:-:S04]  /*ad70*/  IMAD.X R11, RZ, RZ, R5, P0 ;  /* 0x000000ffff0b7224 */ /* 0x000fc800000e0605 */
[----:B------:R-:W-:-:S04]  /*ad80*/  IMAD.WIDE.U32 R4, R11, R30, RZ ;  /* 0x0000001e0b047225 */ /* 0x000fc800078e00ff */
[----:B------:R-:W-:-:S04]  /*ad90*/  IMAD.WIDE.U32 R6, P0, R3, R31, R4 ;  /* 0x0000001f03067225 */ /* 0x000fc80007800004 */
[----:B------:R-:W-:Y:S01]  /*ada0*/  IMAD.WIDE.U32 R4, R3, R30, RZ ;  /* 0x0000001e03047225 */ /* 0x000fe200078e00ff */
[----:B------:R-:W-:-:S03]  /*adb0*/  IADD3.X R9, RZ, RZ, RZ, P0, !PT ;  /* 0x000000ffff097210 */ /* 0x000fc600007fe4ff */
[----:B------:R-:W-:Y:S01]  /*adc0*/  IMAD.MOV.U32 R8, RZ, RZ, R7 ;  /* 0x000000ffff087224 */ /* 0x000fe200078e0007 */
[----:B------:R-:W-:-:S05]  /*add0*/  IADD3 RZ, P0, R5, R6, RZ ;  /* 0x0000000605ff7210 */ /* 0x000fca0007f1e0ff */
[----:B------:R-:W-:-:S08]  /*ade0*/  IMAD.WIDE.U32.X R4, R11, R31, R8, P0 ;  /* 0x0000001f0b047225 */ /* 0x000fd000000e0408 */
.L_x_287:
[----:B------:R-:W-:Y:S01]  /*adf0*/  ISETP.NE.AND P0, PT, R2, 0x1, PT ;  /* 0x000000010200780c */ /* 0x000fe20003f05270 */
[----:B------:R-:W-:Y:S01]  /*ae00*/  IMAD.MOV R13, RZ, RZ, -R13 ;  /* 0x000000ffff0d7224 */ /* 0x000fe200078e0a0d */
[----:B-1----:R-:W-:Y:S01]  /*ae10*/  SHF.R.U64 R0, R4, R21, R5 ;  /* 0x0000001504007219 */ /* 0x002fe20000001205 */
[----:B0-----:R-:W-:Y:S01]  /*ae20*/  VIADD R5, R20, 0xffffffff ;  /* 0xffffffff14057836 */ /* 0x001fe20000000000 */
[----:B------:R-:W-:-:S03]  /*ae30*/  LOP3.LUT R153, R10, R153, RZ, 0xc0, !PT ;  /* 0x000000990a997212 */ /* 0x000fc600078ec0ff */
[----:B------:R-:W-:Y:S01]  /*ae40*/  IMAD.MOV R3, RZ, RZ, -R0 ;  /* 0x000000ffff037224 */ /* 0x000fe200078e0a00 */
[----:B------:R-:W-:Y:S01]  /*ae50*/  LOP3.LUT R5, R12, R5, RZ, 0xc0, !PT ;  /* 0x000000050c057212 */ /* 0x000fe200078ec0ff */
[----:B------:R-:W-:Y:S02]  /*ae60*/  IMAD R153, R28, R0, R153 ;  /* 0x000000001c997224 */ /* 0x000fe400078e0299 */
[----:B--2---:R-:W-:Y:S02]  /*ae70*/  IMAD R0, R3, R25, R14 ;  /* 0x0000001903007224 */ /* 0x004fe400078e020e */
[----:B---3--:R-:W-:Y:S02]  /*ae80*/  @P0 IMAD R26, R15, R13, R24 ;  /* 0x0000000d0f1a0224 */ /* 0x008fe400078e0218 */
[----:B------:R-:W-:Y:S02]  /*ae90*/  IMAD R4, R0, R20, R5 ;  /* 0x0000001400047224 */ /* 0x000fe400078e0205 */
[----:B------:R-:W-:-:S02]  /*aea0*/  IMAD R153, R153, R27, R26 ;  /* 0x0000001b99997224 */ /* 0x000fc400078e021a */
[----:B------:R-:W-:-:S03]  /*aeb0*/  IMAD.MOV.U32 R3, RZ, RZ, 0x1 ;  /* 0x00000001ff037424 */ /* 0x000fc600078e00ff */
[----:B------:R-:W-:Y:S02]  /*aec0*/  SEL R154, R4, R153, !P0 ;  /* 0x00000099049a7207 */ /* 0x000fe40004000000 */
[----:B------:R-:W-:Y:S02]  /*aed0*/  PRMT R0, R3, 0x7610, R0 ;  /* 0x0000761003007816 */ /* 0x000fe40000000000 */
[----:B------:R-:W-:-:S07]  /*aee0*/  SEL R153, R153, R4, !P0 ;  /* 0x0000000499997207 */ /* 0x000fce0004000000 */
.L_x_285:
[----:B------:R-:W-:-:S13]  /*aef0*/  LOP3.LUT P0, RZ, R0, 0xff, RZ, 0xc0, !PT ;  /* 0x000000ff00ff7812 */ /* 0x000fda000780c0ff */
[----:B------:R-:W-:Y:S05]  /*af00*/  @P0 BRA `(.L_x_288) ;  /* 0xffffff6000bc0947 */ /* 0x000fea000383ffff */
[----:B------:R-:W-:Y:S05]  /*af10*/  EXIT ;  /* 0x000000000000794d */ /* 0x000fea0003800000 */
.L_x_7:
[----:B0-----:R-:W-:Y:S01]  /*af20*/  ULDC.64 UR4, c[0x0][0x650] ;  /* 0x0001940000047ab9 */ /* 0x001fe20000000a00 */
        /* <DEDUP_REMOVED lines=20> */
[----:B------:R-:W-:Y:S01]  /*b070*/  IMAD.WIDE.U32 R8, R13, R14, RZ ;  /* 0x0000000e0d087225 */ /* 0x000fe200078e00ff */
[----:B------:R-:W-:-:S03]  /*b080*/  MOV R12, R11 ;  /* 0x0000000b000c7202 */ /* 0x000fc60000000f00 */
[----:B------:R-:W-:Y:S01]  /*b090*/  IMAD.X R13, RZ, RZ, RZ, P0 ;  /* 0x000000ffff0d7224 */ /* 0x000fe200000e06ff */
[----:B------:R-:W-:-:S05]  /*b0a0*/  IADD3 RZ, P0, R9, R10, RZ ;  /* 0x0000000a09ff7210 */ /* 0x000fca0007f1e0ff */
[----:B------:R-:W-:-:S08]  /*b0b0*/  IMAD.WIDE.U32.X R12, R23, R15, R12, P0 ;  /* 0x0000000f170c7225 */ /* 0x000fd000000e040c */
.L_x_290:
[----:B------:R-:W0:Y:S01]  /*b0c0*/  LDC.64 R28, c[0x0][0x640] ;  /* 0x00019000ff1c7b82 */ /* 0x000e220000000a00 */
[-CC-:B------:R-:W-:Y:S01]  /*b0d0*/  SHF.R.U64 R22, R12, R6.reuse, R13.reuse ;  /* 0x000000060c167219 */ /* 0x180fe2000000120d */
[----:B------:R-:W-:Y:S01]  /*b0e0*/  IMAD.MOV.U32 R30, RZ, RZ, 0x1 ;  /* 0x00000001ff1e7424 */ /* 0x000fe200078e00ff */
[----:B------:R-:W-:Y:S02]  /*b0f0*/  SHF.R.U32.HI R6, RZ, R6, R13 ;  /* 0x00000006ff067219 */ /* 0x000fe4000001160d */
[----:B------:R-:W-:-:S03]  /*b100*/  IADD3 R11, P0, RZ, -R22, RZ ;  /* 0x80000016ff0b7210 */ /* 0x000fc60007f1e0ff */
[----:B------:R-:W1:Y:S02]  /*b110*/  LDC R10, c[0x0][0x618] ;  /* 0x00018600ff0a7b82 */ /* 0x000e640000000800 */
[----:B------:R-:W-:-:S04]  /*b120*/  IMAD.X R9, RZ, RZ, ~R6, P0 ;  /* 0x000000ffff097224 */ /* 0x000fc800000e0e06 */
[-C--:B------:R-:W-:Y:S02]  /*b130*/  IMAD R6, R9, R24.reuse, RZ ;  /* 0x0000001809067224 */ /* 0x080fe400078e02ff */
[----:B------:R-:W2:Y:S01]  /*b140*/  LDC R12, c[0x0][0x608] ;  /* 0x00018200ff0c7b82 */ /* 0x000ea20000000800 */
[----:B------:R-:W-:-:S04]  /*b150*/  IMAD.WIDE.U32 R8, R11, R24, R16 ;  /* 0x000000180b087225 */ /* 0x000fc800078e0010 */
[----:B------:R-:W-:-:S03]  /*b160*/  IMAD R11, R11, R25, R6 ;  /* 0x000000190b0b7224 */ /* 0x000fc600078e0206 */
[----:B------:R-:W3:Y:S01]  /*b170*/  LDC R27, c[0x0][0x658] ;  /* 0x00019600ff1b7b82 */ /* 0x000ee20000000800 */
[----:B------:R-:W-:Y:S01]  /*b180*/  IMAD.IADD R9, R9, 0x1, R11 ;  /* 0x0000000109097824 */ /* 0x000fe200078e020b */
[----:B0-----:R-:W-:-:S04]  /*b190*/  ISETP.NE.U32.AND P0, PT, R28, RZ, PT ;  /* 0x000000ff1c00720c */ /* 0x001fc80003f05070 */
[----:B------:R-:W-:Y:S02]  /*b1a0*/  ISETP.NE.AND.EX P0, PT, R29, RZ, PT, P0 ;  /* 0x000000ff1d00720c */ /* 0x000fe40003f05300 */
[----:B------:R-:W0:Y:S01]  /*b1b0*/  LDC R20, c[0x0][0x600] ;  /* 0x00018000ff147b82 */ /* 0x000e220000000800 */
[-CC-:B-1----:R-:W-:Y:S01]  /*b1c0*/  SHF.R.U64 R14, R8, R10.reuse, R9.reuse ;  /* 0x0000000a080e7219 */ /* 0x182fe20000001209 */
[----:B------:R-:W-:Y:S01]  /*b1d0*/  IMAD.MOV.U32 R8, RZ, RZ, -0x1 ;  /* 0xffffffffff087424 */ /* 0x000fe200078e00ff */
[----:B------:R-:W-:-:S05]  /*b1e0*/  SHF.R.U32.HI R9, RZ, R10, R9 ;  /* 0x0000000aff097219 */ /* 0x000fca0000011609 */
[----:B------:R-:W1:Y:S01]  /*b1f0*/  LDC R24, c[0x0][0x648] ;  /* 0x00019200ff187b82 */ /* 0x000e620000000800 */
[-CC-:B--2---:R-:W-:Y:S02]  /*b200*/  SHF.R.U64 R23, R14, R12.reuse, R9.reuse ;  /* 0x0000000c0e177219 */ /* 0x184fe40000001209 */
[----:B------:R-:W-:-:S05]  /*b210*/  SHF.R.U32.HI R6, RZ, R12, R9 ;  /* 0x0000000cff067219 */ /* 0x000fca0000011609 */
[----:B------:R-:W2:Y:S01]  /*b220*/  LDC R26, c[0x0][0x638] ;  /* 0x00018e00ff1a7b82 */ /* 0x000ea20000000800 */
[-C--:B---3--:R-:W-:Y:S02]  /*b230*/  SHF.L.U32 R8, R8, R27.reuse, RZ ;  /* 0x0000001b08087219 */ /* 0x088fe400000006ff */
[-CC-:B------:R-:W-:Y:S02]  /*b240*/  SHF.R.U64 R25, R23, R27.reuse, R6.reuse ;  /* 0x0000001b17197219 */ /* 0x180fe40000001206 */
[----:B------:R-:W-:Y:S02]  /*b250*/  LOP3.LUT R32, RZ, R8, RZ, 0x33, !PT ;  /* 0x00000008ff207212 */ /* 0x000fe400078e33ff */
[----:B------:R-:W-:Y:S01]  /*b260*/  SHF.R.U32.HI R9, RZ, R27, R6 ;  /* 0x0000001bff097219 */ /* 0x000fe20000011606 */
[----:B------:R-:W3:Y:S01]  /*b270*/  LDC R31, c[0x0][0x610] ;  /* 0x00018400ff1f7b82 */ /* 0x000ee20000000800 */
[----:B------:R-:W-:Y:S01]  /*b280*/  IMAD.MOV.U32 R8, RZ, RZ, R25 ;  /* 0x000000ffff087224 */ /* 0x000fe200078e0019 */
[----:B------:R-:W-:Y:S06]  /*b290*/  @!P0 BRA `(.L_x_291) ;  /* 0x0000000000288947 */ /* 0x000fec0003800000 */
        /* <DEDUP_REMOVED lines=10> */
.L_x_291:
[----:B------:R-:W-:Y:S01]  /*b340*/  ISETP.NE.AND P0, PT, R2, 0x1, PT ;  /* 0x000000010200780c */ /* 0x000fe20003f05270 */
[----:B------:R-:W-:Y:S01]  /*b350*/  IMAD.MOV.U32 R13, RZ, RZ, R22 ;  /* 0x000000ffff0d7224 */ /* 0x000fe200078e0016 */
[----:B-1----:R-:W-:Y:S01]  /*b360*/  SHF.R.U64 R6, R8, R24, R9 ;  /* 0x0000001808067219 */ /* 0x002fe20000001209 */
[----:B0-----:R-:W-:Y:S01]  /*b370*/  VIADD R9, R20, 0xffffffff ;  /* 0xffffffff14097836 */ /* 0x001fe20000000000 */
[----:B------:R-:W-:Y:S02]  /*b380*/  SHF.L.U32 R30, R30, R27, RZ ;  /* 0x0000001b1e1e7219 */ /* 0x000fe400000006ff */
[----:B------:R-:W-:Y:S01]  /*b390*/  LOP3.LUT R5, R23, R32, RZ, 0xc0, !PT ;  /* 0x0000002017057212 */ /* 0x000fe200078ec0ff */
[----:B------:R-:W-:-:S04]  /*b3a0*/  IMAD.MOV R8, RZ, RZ, -R6 ;  /* 0x000000ffff087224 */ /* 0x000fc800078e0a06 */
[----:B------:R-:W-:Y:S01]  /*b3b0*/  IMAD R6, R30, R6, R5 ;  /* 0x000000061e067224 */ /* 0x000fe200078e0205 */
[----:B------:R-:W-:Y:S01]  /*b3c0*/  LOP3.LUT R5, R14, R9, RZ, 0xc0, !PT ;  /* 0x000000090e057212 */ /* 0x000fe200078ec0ff */
[----:B------:R-:W-:Y:S02]  /*b3d0*/  @P0 IMAD R3, R7, R21, R4 ;  /* 0x0000001507030224 */ /* 0x000fe400078e0204 */
[----:B--2---:R-:W-:Y:S02]  /*b3e0*/  IMAD R4, R8, R26, R25 ;  /* 0x0000001a08047224 */ /* 0x004fe400078e0219 */
[----:B---3--:R-:W-:Y:S02]  /*b3f0*/  IMAD R3, R6, R31, R3 ;  /* 0x0000001f06037224 */ /* 0x008fe400078e0203 */
[----:B------:R-:W-:Y:S02]  /*b400*/  IMAD R4, R4, R20, R5 ;  /* 0x0000001404047224 */ /* 0x000fe400078e0205 */
[----:B------:R-:W-:-:S03]  /*b410*/  IMAD.MOV.U32 R6, RZ, RZ, 0x1 ;  /* 0x00000001ff067424 */ /* 0x000fc600078e00ff */
[----:B------:R-:W-:Y:S02]  /*b420*/  SEL R20, R4, R3, !P0 ;  /* 0x0000000304147207 */ /* 0x000fe40004000000 */
[----:B------:R-:W-:-:S07]  /*b430*/  SEL R12, R3, R4, !P0 ;  /* 0x00000004030c7207 */ /* 0x000fce0004000000 */
.L_x_289:
[----:B------:R-:W-:-:S08]  /*b440*/  NOP ;  /* 0x0000000000007918 */ /* 0x000fd00000000000 */
[----:B------:R-:W0:-:S00]  /*b450*/  USETMAXREG.DEALLOC.CTAPOOL 0x28 ;  /* 0x00000028000079c8 */ /* 0x000e0000080e0500 */
[----:B0-----:R-:W-:-:S13]  /*b460*/  ISETP.NE.AND P0, PT, R0, RZ, PT ;  /* 0x000000ff0000720c */ /* 0x001fda0003f05270 */
[----:B------:R-:W-:Y:S05]  /*b470*/  @P0 EXIT ;  /* 0x000000000000094d */ /* 0x000fea0003800000 */
[----:B------:R-:W-:Y:S01]  /*b480*/  LOP3.LUT P0, RZ, R6, 0xff, RZ, 0xc0, !PT ;  /* 0x000000ff06ff7812 */ /* 0x000fe2000780c0ff */
[----:B------:R-:W-:Y:S01]  /*b490*/  IMAD.MOV.U32 R9, RZ, RZ, RZ ;  /* 0x000000ffff097224 */ /* 0x000fe200078e00ff */
[----:B------:R-:W-:-:S11]  /*b4a0*/  MOV R10, 0x1 ;  /* 0x00000001000a7802 */ /* 0x000fd60000000f00 */
[----:B------:R-:W-:Y:S05]  /*b4b0*/  @!P0 BRA `(.L_x_292) ;  /* 0x0000000c00848947 */ /* 0x000fea0003800000 */
[----:B------:R-:W0:Y:S01]  /*b4c0*/  LDC R0, c[0x0][0x28c] ;  /* 0x0000a300ff007b82 */ /* 0x000e220000000800 */
[----:B------:R-:W-:Y:S01]  /*b4d0*/  ULDC UR5, c[0x0][0x658] ;  /* 0x0001960000057ab9 */ /* 0x000fe20000000800 */
[----:B------:R-:W-:Y:S01]  /*b4e0*/  UMOV UR11, 0xffffffff ;  /* 0xffffffff000b7882 */ /* 0x000fe20000000000 */
[----:B------:R-:W-:Y:S01]  /*b4f0*/  UMOV UR15, 0x1 ;  /* 0x00000001000f7882 */ /* 0x000fe20000000000 */
[----:B------:R-:W-:Y:S01]  /*b500*/  USHF.L.U32 UR11, UR11, UR5, URZ ;  /* 0x000000050b0b7299 */ /* 0x000fe2000800063f */
[----:B------:R-:W-:Y:S01]  /*b510*/  BSSY B0, `(.L_x_292) ;  /* 0x00000db000007945 */ /* 0x000fe20003800000 */
[----:B------:R-:W-:Y:S01]  /*b520*/  ULDC UR9, c[0x0][0xc] ;  /* 0x0000030000097ab9 */ /* 0x000fe20000000800 */
[----:B------:R-:W-:Y:S01]  /*b530*/  ULDC UR14, c[0x0][0x10] ;  /* 0x00000400000e7ab9 */ /* 0x000fe20000000800 */
[----:B------:R-:W1:Y:S01]  /*b540*/  S2UR UR8, SR_CgaCtaId ;  /* 0x00000000000879c3 */ /* 0x000e620000008800 */
[----:B------:R-:W-:Y:S01]  /*b550*/  ULOP3.LUT UR13, URZ, UR11, URZ, 0x33, !UPT ;  /* 0x0000000b3f0d7292 */ /* 0x000fe2000f8e333f */
[----:B------:R-:W-:Y:S01]  /*b560*/  LOP3.LUT R11, R19, 0x2, RZ, 0xfc, !PT ;  /* 0x00000002130b7812 */ /* 0x000fe200078efcff */
[----:B------:R-:W-:Y:S01]  /*b570*/  IMAD.MOV.U32 R10, RZ, RZ, 0x1 ;  /* 0x00000001ff0a7424 */ /* 0x000fe200078e00ff */
[----:B------:R-:W-:Y:S01]  /*b580*/  ULDC UR4, c[0x0][0x600] ;  /* 0x0001800000047ab9 */ /* 0x000fe20000000800 */
[----:B------:R-:W-:Y:S01]  /*b590*/  IMAD.MOV.U32 R9, RZ, RZ, RZ ;  /* 0x000000ffff097224 */ /* 0x000fe200078e00ff */
[----:B------:R-:W-:Y:S01]  /*b5a0*/  UMOV UR18, 0x5 ;  /* 0x0000000500127882 */ /* 0x000fe20000000000 */
[----:B------:R-:W-:-:S02]  /*b5b0*/  UIADD3 UR4, UR4, -0x1, URZ ;  /* 0xffffffff04047890 */ /* 0x000fc4000fffe03f */
[----:B------:R-:W-:Y:S01]  /*b5c0*/  USHF.L.U32 UR5, UR15, UR5, URZ ;  /* 0x000000050f057299 */ /* 0x000fe2000800063f */
[----:B------:R-:W-:Y:S01]  /*b5d0*/  ULDC.64 UR28, c[0x0][0x198] ;  /* 0x00006600001c7ab9 */ /* 0x000fe20000000a00 */
[----:B0-----:R-:W-:-:S05]  /*b5e0*/  VIADD R0, R0, 0x3f ;  /* 0x0000003f00007836 */ /* 0x001fca0000000000 */
[----:B------:R-:W-:Y:S01]  /*b5f0*/  SHF.R.S32.HI R3, RZ, 0x1f, R0 ;  /* 0x0000001fff037819 */ /* 0x000fe20000011400 */
[----:B-1----:R-:W-:-:S03]  /*b600*/  ULOP3.LUT UR10, UR8, 0x1, URZ, 0xc0, !UPT ;  /* 0x00000001080a7892 */ /* 0x002fc6000f8ec03f */
[----:B------:R-:W-:Y:S01]  /*b610*/  LEA.HI R3, R3, R0, RZ, 0x6 ;  /* 0x0000000003037211 */ /* 0x000fe200078f30ff */
[----:B------:R-:W-:Y:S01]  /*b620*/  USHF.R.U32.HI UR25, URZ, 0x1, UR8 ;  /* 0x000000013f197899 */ /* 0x000fe20008011608 */
[----:B------:R-:W-:Y:S01]  /*b630*/  IMAD.MOV.U32 R0, RZ, RZ, 0x1 ;  /* 0x00000001ff007424 */ /* 0x000fe200078e00ff */
[----:B------:R-:W-:Y:S01]  /*b640*/  USHF.L.U32 UR6, UR8, 0x6, URZ ;  /* 0x0000000608067899 */ /* 0x000fe2000800063f */
[--C-:B------:R-:W-:Y:S01]  /*b650*/  SHF.R.S32.HI R8, RZ, 0x6, R3.reuse ;  /* 0x00000006ff087819 */ /* 0x100fe20000011403 */
[----:B------:R-:W-:Y:S02]  /*b660*/  USHF.L.U32 UR7, UR8, 0xc, URZ ;  /* 0x0000000c08077899 */ /* 0x000fe4000800063f */
[----:B------:R-:W-:Y:S01]  /*b670*/  ULOP3.LUT UR8, UR8, 0xfffffffe, URZ, 0xc0, !UPT ;  /* 0xfffffffe08087892 */ /* 0x000fe2000f8ec03f */
[----:B------:R-:W-:Y:S01]  /*b680*/  PRMT R3, R0, 0x7610, R3 ;  /* 0x0000761000037816 */ /* 0x000fe20000000003 */
[----:B------:R-:W-:Y:S01]  /*b690*/  UISETP.GT.U32.AND UP0, UPT, UR10, 0xffff, UPT ;  /* 0x0000ffff0a00788c */ /* 0x000fe2000bf04070 */
[----:B------:R-:W-:Y:S01]  /*b6a0*/  VIADD R0, R8, 0x1 ;  /* 0x0000000108007836 */ /* 0x000fe20000000000 */
[----:B------:R-:W-:-:S02]  /*b6b0*/  USHF.L.U32 UR11, UR15, UR8, URZ ;  /* 0x000000080f0b7299 */ /* 0x000fc4000800063f */
[----:B------:R-:W-:Y:S02]  /*b6c0*/  ULOP3.LUT UR12, UR8, 0x1, URZ, 0xfc, !UPT ;  /* 0x00000001080c7892 */ /* 0x000fe4000f8efc3f */
[----:B------:R-:W-:Y:S02]  /*b6d0*/  UIMAD.WIDE.U32 UR8, UR9, UR14, URZ ;  /* 0x0000000e090872a5 */ /* 0x000fe4000f8e003f */
[----:B------:R-:W-:Y:S01]  /*b6e0*/  USEL UR10, UR10, 0xffff, !UP0 ;  /* 0x0000ffff0a0a7887 */ /* 0x000fe2000c000000 */
[----:B------:R-:W-:Y:S01]  /*b6f0*/  ULDC UR14, c[0x0][0x14] ;  /* 0x00000500000e7ab9 */ /* 0x000fe20000000800 */
[----:B------:R-:W-:Y:S02]  /*b700*/  USHF.L.U32 UR12, UR15, UR12, URZ ;  /* 0x0000000c0f0c7299 */ /* 0x000fe4000800063f */
[----:B------:R-:W-:Y:S02]  /*b710*/  UIMAD.WIDE.U32 UR26, UR8, UR14, URZ ;  /* 0x0000000e081a72a5 */ /* 0x000fe4000f8e003f */
[----:B------:R-:W-:-:S02]  /*b720*/  UIMAD UR21, UR9, UR14, URZ ;  /* 0x0000000e091572a4 */ /* 0x000fc4000f8e023f */
[----:B------:R-:W-:Y:S02]  /*b730*/  ULOP3.LUT UR10, UR10, 0xffff, URZ, 0xc0, !UPT ;  /* 0x0000ffff0a0a7892 */ /* 0x000fe4000f8ec03f */
[----:B------:R-:W-:Y:S02]  /*b740*/  ULOP3.LUT UR6, UR6, 0x40, URZ, 0xc0, !UPT ;  /* 0x0000004006067892 */ /* 0x000fe4000f8ec03f */
[----:B------:R-:W-:Y:S02]  /*b750*/  ULOP3.LUT UR7, UR7, 0x1000, URZ, 0xc0, !UPT ;  /* 0x0000100007077892 */ /* 0x000fe4000f8ec03f */
[----:B------:R-:W-:Y:S02]  /*b760*/  ULOP3.LUT UR19, UR11, UR12, URZ, 0xfc, !UPT ;  /* 0x0000000c0b137292 */ /* 0x000fe4000f8efc3f */
[----:B------:R-:W-:Y:S02]  /*b770*/  UIADD3 UR21, UR27, UR21, URZ ;  /* 0x000000151b157290 */ /* 0x000fe4000fffe03f */
[----:B------:R-:W-:-:S12]  /*b780*/  USHF.L.U32 UR18, UR18, UR10, URZ ;  /* 0x0000000a12127299 */ /* 0x000fd8000800063f */
.L_x_303:
[----:B------:R-:W-:-:S03]  /*b790*/  UMOV UR8, 0xffffffff ;  /* 0xffffffff00087882 */ /* 0x000fc60000000000 */
[----:B------:R-:W-:Y:S05]  /*b7a0*/  BRA.DIV UR8, `(.L_x_293) ;  /* 0x0000000e08b07947 */ /* 0x000fea000b800000 */
[----:B------:R-:W-:-:S13]  /*b7b0*/  ELECT P6, URZ, PT ;  /* 0x00000000003f782f */ /* 0x000fda00038c0000 */
.L_x_314:
[----:B------:R-:W0:Y:S01]  /*b7c0*/  LDC R4, c[0x0][0x28c] ;  /* 0x0000a300ff047b82 */ /* 0x000e220000000800 */
[----:B------:R-:W-:Y:S01]  /*b7d0*/  BSSY B1, `(.L_x_294) ;  /* 0x000003c000017945 */ /* 0x000fe20003800000 */
[----:B0-----:R-:W-:-:S13]  /*b7e0*/  ISETP.LT.OR P6, PT, R4, 0x1, !P6 ;  /* 0x000000010400780c */ /* 0x001fda00077c1670 */
[----:B------:R-:W-:Y:S05]  /*b7f0*/  @P6 BRA `(.L_x_295) ;  /* 0x0000000000e46947 */ /* 0x000fea0003800000 */
[----:B------:R-:W-:Y:S01]  /*b800*/  LEA R12, R12, UR25, 0x1 ;  /* 0x000000190c0c7c11 */ /* 0x000fe2000f8e08ff */
[----:B------:R-:W-:Y:S01]  /*b810*/  IMAD.MOV.U32 R15, RZ, RZ, RZ ;  /* 0x000000ffff0f7224 */ /* 0x000fe200078e00ff */
[----:B------:R-:W-:Y:S01]  /*b820*/  LEA R20, R20, UR6, 0x7 ;  /* 0x0000000614147c11 */ /* 0x000fe2000f8e38ff */
[----:B------:R-:W-:Y:S02]  /*b830*/  IMAD.MOV.U32 R4, RZ, RZ, R0 ;  /* 0x000000ffff047224 */ /* 0x000fe400078e0000 */
[----:B------:R-:W-:Y:S02]  /*b840*/  IMAD.MOV.U32 R5, RZ, RZ, R10 ;  /* 0x000000ffff057224 */ /* 0x000fe400078e000a */
[----:B------:R-:W-:Y:S02]  /*b850*/  IMAD.MOV.U32 R6, RZ, RZ, R9 ;  /* 0x000000ffff067224 */ /* 0x000fe400078e0009 */
[----:B------:R-:W-:-:S07]  /*b860*/  IMAD.SHL.U32 R14, R12, 0x80, RZ ;  /* 0x000000800c0e7824 */ /* 0x000fce00078e00ff */
.L_x_298:
[----:B------:R-:W0:Y:S01]  /*b870*/  S2R R12, SR_CgaCtaId ;  /* 0x00000000000c7919 */ /* 0x000e220000008800 */
[----:B------:R-:W-:Y:S02]  /*b880*/  MOV R7, 0x400 ;  /* 0x0000040000077802 */ /* 0x000fe40000000f00 */
[----:B------:R-:W-:Y:S02]  /*b890*/  LOP3.LUT P1, RZ, R18, 0x7f, RZ, 0xc0, !PT ;  /* 0x0000007f12ff7812 */ /* 0x000fe4000782c0ff */
[----:B0-----:R-:W-:Y:S02]  /*b8a0*/  LEA R24, R12, R7, 0x18 ;  /* 0x000000070c187211 */ /* 0x001fe400078ec0ff */
[----:B------:R-:W-:-:S09]  /*b8b0*/  SHF.L.U32 R7, R5, 0x1f, RZ ;  /* 0x0000001f05077819 */ /* 0x000fd200000006ff */
[----:B------:R-:W0:Y:S01]  /*b8c0*/  @!P1 LDC R12, c[0x0][0x500] ;  /* 0x00014000ff0c9b82 */ /* 0x000e220000000800 */
[----:B------:R-:W-:-:S04]  /*b8d0*/  IMAD R22, R6, 0x8, R24 ;  /* 0x0000000806167824 */ /* 0x000fc800078e0218 */
[----:B------:R-:W1:Y:S02]  /*b8e0*/  SYNCS.PHASECHK.TRANS64.TRYWAIT P0, [R22+URZ+0x20], R7 ;  /* 0x00002007160075a7 */ /* 0x000e64000800017f */
[----:B-1----:R-:W-:Y:S05]  /*b8f0*/  @!P0 BRA `(.L_x_296) ;  /* 0x0000000c007c8947 */ /* 0x002fea0003800000 */
.L_x_315:
[----:B-1----:R-:W-:Y:S01]  /*b900*/  PRMT R7, R11, 0x9910, RZ ;  /* 0x000099100b077816 */ /* 0x002fe200000000ff */
[----:B0-----:R0:W-:Y:S03]  /*b910*/  @!P1 SYNCS.ARRIVE.TRANS64 RZ, [R22+URZ], R12 ;  /* 0x0000000c16ff99a7 */ /* 0x0011e6000800003f */
[----:B------:R-:W-:-:S13]  /*b920*/  ISETP.NE.AND P0, PT, R7, 0x2, PT ;  /* 0x000000020700780c */ /* 0x000fda0003f05270 */
[----:B0-----:R-:W-:Y:S05]  /*b930*/  @P0 BRA `(.L_x_297) ;  /* 0x0000000000040947 */ /* 0x001fea0003800000 */
[----:B------:R-:W-:Y:S01]  /*b940*/  BPT.TRAP 0x1 ;  /* 0x000000040000795c */ /* 0x000fe20000300000 */
.L_x_297:
[----:B------:R-:W-:Y:S01]  /*b950*/  LEA R7, R6, UR25, 0x1 ;  /* 0x0000001906077c11 */ /* 0x000fe2000f8e08ff */
[----:B------:R-:W-:Y:S01]  /*b960*/  VIADD R4, R4, 0xffffffff ;  /* 0xffffffff04047836 */ /* 0x000fe20000000000 */
[----:B------:R-:W-:Y:S01]  /*b970*/  R2UR UR23, R14 ;  /* 0x000000000e1772ca */ /* 0x000fe200000e0000 */
[----:B------:R-:W-:Y:S01]  /*b980*/  UIADD3 UR14, UP0, UR28, 0xf0, URZ ;  /* 0x000000f01c0e7890 */ /* 0x000fe2000ff1e03f */
[----:B------:R-:W-:Y:S01]  /*b990*/  SHF.L.U32 R7, R7, 0xd, RZ ;  /* 0x0000000d07077819 */ /* 0x000fe200000006ff */
[----:B------:R-:W-:Y:S01]  /*b9a0*/  UIADD3 UR32, UP1, UR28, 0x1f0, URZ ;  /* 0x000001f01c207890 */ /* 0x000fe2000ff3e03f */
[----:B------:R-:W-:Y:S01]  /*b9b0*/  R2UR UR9, R22 ;  /* 0x00000000160972ca */ /* 0x000fe200000e0000 */
[----:B------:R-:W-:Y:S01]  /*b9c0*/  UIADD3.X UR15, URZ, UR29, URZ, UP0, !UPT ;  /* 0x0000001d3f0f7290 */ /* 0x000fe200087fe43f */
[----:B------:R-:W-:Y:S01]  /*b9d0*/  R2UR UR10, R15 ;  /* 0x000000000f0a72ca */ /* 0x000fe200000e0000 */
[--C-:B------:R-:W-:Y:S01]  /*b9e0*/  IMAD R12, R7, 0x2, R24.reuse ;  /* 0x00000002070c7824 */ /* 0x100fe200078e0218 */
[C---:B------:R-:W-:Y:S01]  /*b9f0*/  LEA R7, R6.reuse, UR7, 0xd ;  /* 0x0000000706077c11 */ /* 0x040fe2000f8e68ff */
[----:B------:R-:W-:Y:S01]  /*ba00*/  UPRMT UR20, URZ, 0x5410, UR18 ;  /* 0x000054103f147896 */ /* 0x000fe20008000012 */
[----:B------:R-:W-:Y:S01]  /*ba10*/  R2UR UR12, R13 ;  /* 0x000000000d0c72ca */ /* 0x000fe200000e0000 */
[----:B------:R-:W-:Y:S01]  /*ba20*/  VIADD R6, R6, 0x1 ;  /* 0x0000000106067836 */ /* 0x000fe20000000000 */
[----:B------:R-:W-:Y:S01]  /*ba30*/  R2UR UR8, R12 ;  /* 0x000000000c0872ca */ /* 0x000fe200000e0000 */
[----:B------:R-:W-:Y:S01]  /*ba40*/  IMAD R7, R7, 0x2, R24 ;  /* 0x0000000207077824 */ /* 0x000fe200078e0218 */
[----:B------:R-:W-:Y:S01]  /*ba50*/  R2UR UR24, R20 ;  /* 0x00000000141872ca */ /* 0x000fe200000e0000 */
[----:B------:R-:W-:Y:S01]  /*ba60*/  UPRMT UR30, URZ, 0x5410, UR19 ;  /* 0x000054103f1e7896 */ /* 0x000fe20008000013 */
[----:B------:R-:W-:Y:S01]  /*ba70*/  ISETP.GT.AND P1, PT, R4, 0x1, PT ;  /* 0x000000010400780c */ /* 0x000fe20003f24270 */
[----:B------:R-:W-:Y:S01]  /*ba80*/  UIADD3.X UR33, URZ, UR29, URZ, UP1, !UPT ;  /* 0x0000001d3f217290 */ /* 0x000fe20008ffe43f */
[----:B------:R-:W-:Y:S01]  /*ba90*/  R2UR UR11, R7 ;  /* 0x00000000070b72ca */ /* 0x000fe200000e0000 */
[----:B------:R-:W-:Y:S01]  /*baa0*/  UMOV UR16, 0x0 ;  /* 0x0000000000107882 */ /* 0x000fe20000000000 */
[----:B------:R-:W-:Y:S01]  /*bab0*/  UMOV UR17, 0x10000000 ;  /* 0x1000000000117882 */ /* 0x000fe20000000000 */
[----:B------:R-:W-:Y:S01]  /*bac0*/  ISETP.NE.AND P0, PT, R6, 0x4, PT ;  /* 0x000000040600780c */ /* 0x000fe20003f05270 */
[----:B------:R-:W-:-:S03]  /*bad0*/  VIADD R15, R15, 0x40 ;  /* 0x000000400f0f7836 */ /* 0x000fc60000000000 */
[----:B------:R-:W-:Y:S01]  /*bae0*/  UIADD3 UR8, UR8, 0x100, URZ ;  /* 0x0000010008087890 */ /* 0x000fe2000fffe03f */
[----:B------:R-:W-:Y:S02]  /*baf0*/  SEL R12, RZ, 0x1, P0 ;  /* 0x00000001ff0c7807 */ /* 0x000fe40000000000 */
[----:B------:R-:W-:Y:S02]  /*bb00*/  SEL R6, R6, RZ, P0 ;  /* 0x000000ff06067207 */ /* 0x000fe40000000000 */
[----:B------:R-:W-:Y:S01]  /*bb10*/  LOP3.LUT R5, R5, R12, RZ, 0x3c, !PT ;  /* 0x0000000c05057212 */ /* 0x000fe200078e3cff */
[----:B------:R-:W-:-:S03]  /*bb20*/  UIADD3 UR22, UR11, 0x20100, URZ ;  /* 0x000201000b167890 */ /* 0x000fc6000fffe03f */
[----:B------:R-:W-:Y:S02]  /*bb30*/  UMOV UR11, UR23 ;  /* 0x00000017000b7c82 */ /* 0x000fe40008000000 */
[----:B------:R0:W-:Y:S02]  /*bb40*/  UTMALDG.3D.MULTICAST [UR8], [UR14], UR20, desc[UR16] ;  /* 0x000010080e0073b4 */ /* 0x0001e40008011814 */
[----:B0-----:R-:W-:Y:S01]  /*bb50*/  UMOV UR8, UR22 ;  /* 0x0000001600087c82 */ /* 0x001fe20008000000 */
[----:B------:R-:W-:Y:S02]  /*bb60*/  UMOV UR11, UR24 ;  /* 0x00000018000b7c82 */ /* 0x000fe40008000000 */
[----:B------:R0:W-:Y:S02]  /*bb70*/  UTMALDG.3D.MULTICAST [UR8], [UR32], UR30, desc[UR16] ;  /* 0x00001008200073b4 */ /* 0x0001e4000801181e */
[----:B0-----:R-:W-:Y:S05]  /*bb80*/  @P1 BRA `(.L_x_298) ;  /* 0xfffffffc00381947 */ /* 0x001fea000383ffff */
.L_x_295:
[----:B------:R-:W-:Y:S05]  /*bb90*/  BSYNC B1 ;  /* 0x0000000000017941 */ /* 0x000fea0003800000 */
.L_x_294:
[----:B------:R-:W-:Y:S01]  /*bba0*/  LOP3.LUT P1, RZ, R3, 0xff, RZ, 0xc0, !PT ;  /* 0x000000ff03ff7812 */ /* 0x000fe2000782c0ff */
[----:B------:R-:W-:Y:S01]  /*bbb0*/  IMAD.IADD R9, R8, 0x1, R9 ;  /* 0x0000000108097824 */ /* 0x000fe200078e0209 */
[----:B------:R-:W-:Y:S01]  /*bbc0*/  IADD3 R16, P2, R16, UR26, RZ ;  /* 0x0000001a10107c10 */ /* 0x000fe2000ff5e0ff */
[----:B------:R-:W-:Y:S01]  /*bbd0*/  ULDC.64 UR8, c[0x0][0x650] ;  /* 0x0001940000087ab9 */ /* 0x000fe20000000a00 */
[----:B------:R-:W-:Y:S01]  /*bbe0*/  BSSY B1, `(.L_x_299) ;  /* 0x000006b000017945 */ /* 0x000fe20003800000 */
[----:B------:R-:W-:Y:S01]  /*bbf0*/  IMAD.MOV.U32 R12, RZ, RZ, -0x1 ;  /* 0xffffffffff0c7424 */ /* 0x000fe200078e00ff */
[----:B------:R-:W-:Y:S01]  /*bc00*/  SHF.R.U32.HI R3, RZ, 0x2, R9 ;  /* 0x00000002ff037819 */ /* 0x000fe20000011609 */
[----:B------:R-:W-:Y:S01]  /*bc10*/  IMAD.MOV.U32 R20, RZ, RZ, -0x1 ;  /* 0xffffffffff147424 */ /* 0x000fe200078e00ff */
[----:B------:R-:W-:Y:S01]  /*bc20*/  ISETP.GT.U32.AND P0, PT, R9, 0x3, PT ;  /* 0x000000030900780c */ /* 0x000fe20003f04070 */
[----:B------:R-:W-:Y:S01]  /*bc30*/  IMAD.MOV.U32 R13, RZ, RZ, -0x1 ;  /* 0xffffffffff0d7424 */ /* 0x000fe200078e00ff */
[----:B------:R-:W-:-:S02]  /*bc40*/  LOP3.LUT R3, R3, 0x1, RZ, 0xc0, !PT ;  /* 0x0000000103037812 */ /* 0x000fc400078ec0ff */
[----:B------:R-:W-:Y:S01]  /*bc50*/  ISETP.LT.U32.AND P0, PT, R8, 0x4, P0 ;  /* 0x000000040800780c */ /* 0x000fe20000701070 */
[----:B------:R-:W0:Y:S01]  /*bc60*/  @P1 S2R R5, SR_CgaCtaId ;  /* 0x0000000000051919 */ /* 0x000e220000008800 */
[----:B------:R-:W-:Y:S02]  /*bc70*/  @P1 MOV R4, 0x400 ;  /* 0x0000040000041802 */ /* 0x000fe40000000f00 */
[----:B------:R-:W-:Y:S02]  /*bc80*/  IADD3.X R17, R17, UR21, RZ, P2, !PT ;  /* 0x0000001511117c10 */ /* 0x000fe400097fe4ff */
[----:B------:R-:W-:Y:S02]  /*bc90*/  ISETP.GE.U32.AND P2, PT, R16, UR8, PT ;  /* 0x0000000810007c0c */ /* 0x000fe4000bf46070 */
[----:B------:R-:W-:Y:S02]  /*bca0*/  LOP3.LUT R9, R9, 0x3, RZ, 0xc0, !PT ;  /* 0x0000000309097812 */ /* 0x000fe400078ec0ff */
[----:B0-----:R-:W-:-:S04]  /*bcb0*/  @P1 LEA R4, R5, R4, 0x18 ;  /* 0x0000000405041211 */ /* 0x001fc800078ec0ff */
[----:B------:R0:W-:Y:S01]  /*bcc0*/  @P1 SYNCS.ARRIVE.TRANS64.A1T0 RZ, [R4+URZ+0x58], RZ ;  /* 0x000058ff04ff19a7 */ /* 0x0001e2000810003f */
[----:B------:R-:W-:Y:S02]  /*bcd0*/  ISETP.NE.U32.AND P1, PT, R3, 0x1, PT ;  /* 0x000000010300780c */ /* 0x000fe40003f25070 */
[----:B------:R-:W-:Y:S02]  /*bce0*/  SEL R3, RZ, 0x1, !P0 ;  /* 0x00000001ff037807 */ /* 0x000fe40004000000 */
[----:B------:R-:W-:Y:S02]  /*bcf0*/  ISETP.GE.U32.AND.EX P0, PT, R17, UR9, PT, P2 ;  /* 0x0000000911007c0c */ /* 0x000fe4000bf06120 */
[----:B------:R-:W-:-:S04]  /*bd00*/  ISETP.GT.U32.AND P1, PT, R8, 0x3, !P1 ;  /* 0x000000030800780c */ /* 0x000fc80004f24070 */
[----:B0-----:R-:W-:-:S04]  /*bd10*/  SEL R4, RZ, 0x1, !P1 ;  /* 0x00000001ff047807 */ /* 0x001fc80004800000 */
[--C-:B------:R-:W-:Y:S02]  /*bd20*/  LOP3.LUT R10, R4, R10, R3.reuse, 0x96, !PT ;  /* 0x0000000a040a7212 */ /* 0x100fe400078e9603 */
[----:B------:R-:W-:Y:S02]  /*bd30*/  PRMT R4, RZ, 0x7610, R4 ;  /* 0x00007610ff047816 */ /* 0x000fe40000000004 */
[----:B------:R-:W-:Y:S01]  /*bd40*/  PRMT R3, RZ, 0x7610, R3 ;  /* 0x00007610ff037816 */ /* 0x000fe20000000003 */
[----:B------:R-:W-:Y:S06]  /*bd50*/  @P0 BRA `(.L_x_300) ;  /* 0x00000004004c0947 */ /* 0x000fec0003800000 */
[----:B------:R-:W0:Y:S01]  /*bd60*/  S2R R14, SR_CTAID.X ;  /* 0x00000000000e7919 */ /* 0x000e220000002500 */
[----:B------:R-:W-:Y:S01]  /*bd70*/  ULDC.64 UR8, c[0x0][0x628] ;  /* 0x00018a0000087ab9 */ /* 0x000fe20000000a00 */
[----:B------:R-:W1:Y:S01]  /*bd80*/  LDC R15, c[0x0][0x144] ;  /* 0x00005100ff0f7b82 */ /* 0x000e620000000800 */
[----:B------:R-:W-:Y:S01]  /*bd90*/  ISETP.NE.U32.AND P0, PT, RZ, UR8, PT ;  /* 0x00000008ff007c0c */ /* 0x000fe2000bf05070 */
[----:B------:R-:W2:Y:S01]  /*bda0*/  S2R R12, SR_CTAID.Y ;  /* 0x00000000000c7919 */ /* 0x000ea20000002600 */
[----:B------:R-:W-:Y:S01]  /*bdb0*/  ULDC UR10, c[0x0][0x150] ;  /* 0x00005400000a7ab9 */ /* 0x000fe20000000800 */
[----:B------:R-:W-:Y:S01]  /*bdc0*/  ULDC UR11, c[0x0][0x630] ;  /* 0x00018c00000b7ab9 */ /* 0x000fe20000000800 */
[----:B------:R-:W-:Y:S01]  /*bdd0*/  ISETP.NE.AND.EX P0, PT, RZ, UR9, PT, P0 ;  /* 0x00000009ff007c0c */ /* 0x000fe2000bf05300 */
[----:B------:R-:W-:Y:S01]  /*bde0*/  IMAD.MOV.U32 R4, RZ, RZ, R16 ;  /* 0x000000ffff047224 */ /* 0x000fe200078e0010 */
[----:B0-----:R-:W-:-:S05]  /*bdf0*/  I2FP.F32.U32 R5, R14 ;  /* 0x0000000e00057245 */ /* 0x001fca0000201000 */
[----:B------:R-:W-:Y:S01]  /*be00*/  FMUL R20, R5, UR10 ;  /* 0x0000000a05147c20 */ /* 0x000fe20008400000 */
[----:B------:R-:W-:-:S05]  /*be10*/  IMAD.MOV.U32 R5, RZ, RZ, R17 ;  /* 0x000000ffff057224 */ /* 0x000fca00078e0011 */
[----:B--2---:R-:W-:Y:S05]  /*be20*/  @!P0 BRA `(.L_x_301) ;  /* 0x0000000000288947 */ /* 0x004fea0003800000 */
[----:B------:R-:W-:Y:S02]  /*be30*/  ULDC UR10, c[0x0][0x634] ;  /* 0x00018d00000a7ab9 */ /* 0x000fe40000000800 */
[----:B------:R-:W-:-:S05]  /*be40*/  IADD3 R5, P0, R16, UR10, RZ ;  /* 0x0000000a10057c10 */ /* 0x000fca000ff1e0ff */
[----:B------:R-:W-:-:S04]  /*be50*/  IMAD.X R13, RZ, RZ, R17, P0 ;  /* 0x000000ffff0d7224 */ /* 0x000fc800000e0611 */
[----:B------:R-:W-:-:S04]  /*be60*/  IMAD.WIDE.U32 R6, R13, UR8, RZ ;  /* 0x000000080d067c25 */ /* 0x000fc8000f8e00ff */
[----:B------:R-:W-:-:S04]  /*be70*/  IMAD.WIDE.U32 R6, P0, R5, UR9, R6 ;  /* 0x0000000905067c25 */ /* 0x000fc8000f800006 */
[----:B------:R-:W-:-:S04]  /*be80*/  IMAD.WIDE.U32 R4, R5, UR8, RZ ;  /* 0x0000000805047c25 */ /* 0x000fc8000f8e00ff */
[----:B------:R-:W-:Y:S01]  /*be90*/  IMAD.MOV.U32 R4, RZ, RZ, R7 ;  /* 0x000000ffff047224 */ /* 0x000fe200078e0007 */
[----:B------:R-:W-:Y:S02]  /*bea0*/  IADD3 RZ, P1, R5, R6, RZ ;  /* 0x0000000605ff7210 */ /* 0x000fe40007f3e0ff */
[----:B------:R-:W-:-:S03]  /*beb0*/  IADD3.X R5, RZ, RZ, RZ, P0, !PT ;  /* 0x000000ffff057210 */ /* 0x000fc600007fe4ff */
[----:B------:R-:W-:-:S08]  /*bec0*/  IMAD.WIDE.U32.X R4, R13, UR9, R4, P1 ;  /* 0x000000090d047c25 */ /* 0x000fd000088e0404 */
.L_x_301:
[--C-:B------:R-:W-:Y:S01]  /*bed0*/  SHF.R.U64 R13, R4, UR11, R5.reuse ;  /* 0x0000000b040d7c19 */ /* 0x100fe20008001205 */
[----:B------:R-:W0:Y:S01]  /*bee0*/  F2I.U32.TRUNC.NTZ R20, R20 ;  /* 0x0000001400147305 */ /* 0x000e22000020f000 */
[----:B------:R-:W-:Y:S01]  /*bef0*/  SHF.R.U32.HI R4, RZ, UR11, R5 ;  /* 0x0000000bff047c19 */ /* 0x000fe20008011605 */
[----:B------:R-:W-:Y:S01]  /*bf00*/  ULDC.64 UR8, c[0x0][0x620] ;  /* 0x0001880000087ab9 */ /* 0x000fe20000000a00 */
[----:B------:R-:W-:Y:S01]  /*bf10*/  IADD3 R7, P0, RZ, -R13, RZ ;  /* 0x8000000dff077210 */ /* 0x000fe20007f1e0ff */
[----:B------:R-:W-:Y:S01]  /*bf20*/  ULDC.64 UR10, c[0x0][0x640] ;  /* 0x00019000000a7ab9 */ /* 0x000fe20000000a00 */
[----:B------:R-:W2:Y:S03]  /*bf30*/  LDC R21, c[0x0][0x148] ;  /* 0x00005200ff157b82 */ /* 0x000ea60000000800 */
[----:B------:R-:W-:Y:S01]  /*bf40*/  IMAD.X R4, RZ, RZ, ~R4, P0 ;  /* 0x000000ffff047224 */ /* 0x000fe200000e0e04 */
[----:B------:R-:W-:-:S03]  /*bf50*/  ISETP.NE.U32.AND P0, PT, RZ, UR10, PT ;  /* 0x0000000aff007c0c */ /* 0x000fc6000bf05070 */
[----:B------:R-:W-:Y:S01]  /*bf60*/  IMAD R6, R4, UR8, RZ ;  /* 0x0000000804067c24 */ /* 0x000fe2000f8e02ff */
[----:B------:R-:W-:Y:S01]  /*bf70*/  ISETP.NE.AND.EX P0, PT, RZ, UR11, PT, P0 ;  /* 0x0000000bff007c0c */ /* 0x000fe2000bf05300 */
[----:B------:R-:W-:Y:S01]  /*bf80*/  IMAD.WIDE.U32 R4, R7, UR8, R16 ;  /* 0x0000000807047c25 */ /* 0x000fe2000f8e0010 */
[----:B------:R-:W-:-:S03]  /*bf90*/  ULDC UR8, c[0x0][0x618] ;  /* 0x0001860000087ab9 */ /* 0x000fc60000000800 */
[----:B------:R-:W-:Y:S01]  /*bfa0*/  IMAD R7, R7, UR9, R6 ;  /* 0x0000000907077c24 */ /* 0x000fe2000f8e0206 */
[----:B------:R-:W-:Y:S01]  /*bfb0*/  ULDC UR9, c[0x0][0x154] ;  /* 0x0000550000097ab9 */ /* 0x000fe20000000800 */
[----:B0-----:R-:W-:Y:S02]  /*bfc0*/  IMAD.MOV R6, RZ, RZ, -R20 ;  /* 0x000000ffff067224 */ /* 0x001fe400078e0a14 */
[----:B------:R-:W-:Y:S02]  /*bfd0*/  IMAD.IADD R5, R5, 0x1, R7 ;  /* 0x0000000105057824 */ /* 0x000fe400078e0207 */
[----:B-1----:R-:W-:Y:S01]  /*bfe0*/  IMAD R14, R15, R6, R14 ;  /* 0x000000060f0e7224 */ /* 0x002fe200078e020e */
[----:B------:R-:W-:Y:S02]  /*bff0*/  I2FP.F32.U32 R6, R12 ;  /* 0x0000000c00067245 */ /* 0x000fe40000201000 */
[--C-:B------:R-:W-:Y:S02]  /*c000*/  SHF.R.U64 R15, R4, UR8, R5.reuse ;  /* 0x00000008040f7c19 */ /* 0x100fe40008001205 */
[----:B------:R-:W-:Y:S01]  /*c010*/  SHF.R.U32.HI R4, RZ, UR8, R5 ;  /* 0x00000008ff047c19 */ /* 0x000fe20008011605 */
[----:B------:R-:W-:Y:S01]  /*c020*/  FMUL R6, R6, UR9 ;  /* 0x0000000906067c20 */ /* 0x000fe20008400000 */
[----:B------:R-:W-:-:S02]  /*c030*/  ULDC UR8, c[0x0][0x608] ;  /* 0x0001820000087ab9 */ /* 0x000fc40000000800 */
[--C-:B------:R-:W-:Y:S01]  /*c040*/  SHF.R.U64 R22, R15, UR8, R4.reuse ;  /* 0x000000080f167c19 */ /* 0x100fe20008001204 */
[----:B------:R0:W1:Y:S01]  /*c050*/  F2I.U32.TRUNC.NTZ R24, R6 ;  /* 0x0000000600187305 */ /* 0x000062000020f000 */
[----:B------:R-:W-:Y:S01]  /*c060*/  SHF.R.U32.HI R5, RZ, UR8, R4 ;  /* 0x00000008ff057c19 */ /* 0x000fe20008011604 */
[----:B------:R-:W-:-:S03]  /*c070*/  ULDC UR8, c[0x0][0x658] ;  /* 0x0001960000087ab9 */ /* 0x000fc60000000800 */
[--C-:B------:R-:W-:Y:S02]  /*c080*/  SHF.R.U64 R20, R22, UR8, R5.reuse ;  /* 0x0000000816147c19 */ /* 0x100fe40008001205 */
[----:B------:R-:W-:-:S03]  /*c090*/  SHF.R.U32.HI R23, RZ, UR8, R5 ;  /* 0x00000008ff177c19 */ /* 0x000fc60008011605 */
[----:B------:R-:W-:Y:S02]  /*c0a0*/  IMAD.MOV.U32 R4, RZ, RZ, R20 ;  /* 0x000000ffff047224 */ /* 0x000fe400078e0014 */
[----:B------:R-:W-:Y:S01]  /*c0b0*/  IMAD.MOV.U32 R5, RZ, RZ, R23 ;  /* 0x000000ffff057224 */ /* 0x000fe200078e0017 */
[----:B0-----:R-:W-:Y:S06]  /*c0c0*/  @!P0 BRA `(.L_x_302) ;  /* 0x0000000000288947 */ /* 0x001fec0003800000 */
[----:B------:R-:W-:Y:S02]  /*c0d0*/  ULDC UR8, c[0x0][0x64c] ;  /* 0x0001930000087ab9 */ /* 0x000fe40000000800 */
[----:B------:R-:W-:-:S05]  /*c0e0*/  IADD3 R5, P0, R20, UR8, RZ ;  /* 0x0000000814057c10 */ /* 0x000fca000ff1e0ff */
[----:B------:R-:W-:-:S04]  /*c0f0*/  IMAD.X R23, RZ, RZ, R23, P0 ;  /* 0x000000ffff177224 */ /* 0x000fc800000e0617 */
[----:B------:R-:W-:-:S04]  /*c100*/  IMAD.WIDE.U32 R6, R23, UR10, RZ ;  /* 0x0000000a17067c25 */ /* 0x000fc8000f8e00ff */
[----:B------:R-:W-:-:S04]  /*c110*/  IMAD.WIDE.U32 R6, P0, R5, UR11, R6 ;  /* 0x0000000b05067c25 */ /* 0x000fc8000f800006 */
[----:B------:R-:W-:-:S04]  /*c120*/  IMAD.WIDE.U32 R4, R5, UR10, RZ ;  /* 0x0000000a05047c25 */ /* 0x000fc8000f8e00ff */
[----:B------:R-:W-:Y:S01]  /*c130*/  IMAD.MOV.U32 R4, RZ, RZ, R7 ;  /* 0x000000ffff047224 */ /* 0x000fe200078e0007 */
[----:B------:R-:W-:Y:S01]  /*c140*/  IADD3 RZ, P1, R5, R6, RZ ;  /* 0x0000000605ff7210 */ /* 0x000fe20007f3e0ff */
[----:B------:R-:W-:-:S04]  /*c150*/  IMAD.X R5, RZ, RZ, RZ, P0 ;  /* 0x000000ffff057224 */ /* 0x000fc800000e06ff */
[----:B------:R-:W-:-:S08]  /*c160*/  IMAD.WIDE.U32.X R4, R23, UR11, R4, P1 ;  /* 0x0000000b17047c25 */ /* 0x000fd000088e0404 */
.L_x_302:
[----:B------:R-:W-:Y:S01]  /*c170*/  ISETP.NE.AND P0, PT, R2, 0x1, PT ;  /* 0x000000010200780c */ /* 0x000fe20003f05270 */
[----:B------:R-:W-:Y:S01]  /*c180*/  ULDC UR8, c[0x0][0x648] ;  /* 0x0001920000087ab9 */ /* 0x000fe20000000800 */
[----:B------:R-:W-:Y:S01]  /*c190*/  LOP3.LUT R22, R22, UR13, RZ, 0xc0, !PT ;  /* 0x0000000d16167c12 */ /* 0x000fe2000f8ec0ff */
[----:B-1----:R-:W-:Y:S01]  /*c1a0*/  IMAD.MOV R24, RZ, RZ, -R24 ;  /* 0x000000ffff187224 */ /* 0x002fe200078e0a18 */
[----:B------:R-:W-:Y:S01]  /*c1b0*/  SHF.R.U64 R5, R4, UR8, R5 ;  /* 0x0000000804057c19 */ /* 0x000fe20008001205 */
[----:B------:R-:W-:Y:S01]  /*c1c0*/  ULDC UR8, c[0x0][0x638] ;  /* 0x00018e0000087ab9 */ /* 0x000fe20000000800 */
[----:B------:R-:W-:Y:S01]  /*c1d0*/  LOP3.LUT R15, R15, UR4, RZ, 0xc0, !PT ;  /* 0x000000040f0f7c12 */ /* 0x000fe2000f8ec0ff */
[----:B------:R-:W-:Y:S01]  /*c1e0*/  ULDC UR9, c[0x0][0x610] ;  /* 0x0001840000097ab9 */ /* 0x000fe20000000800 */
[----:B------:R-:W-:Y:S01]  /*c1f0*/  MOV R4, 0x1 ;  /* 0x0000000100047802 */ /* 0x000fe20000000f00 */
[----:B------:R-:W-:Y:S02]  /*c200*/  IMAD.MOV R7, RZ, RZ, -R5 ;  /* 0x000000ffff077224 */ /* 0x000fe400078e0a05 */
[----:B------:R-:W-:-:S02]  /*c210*/  IMAD R5, R5, UR5, R22 ;  /* 0x0000000505057c24 */ /* 0x000fc4000f8e0216 */
[----:B--2---:R-:W-:Y:S02]  /*c220*/  @P0 IMAD R14, R21, R24, R12 ;  /* 0x00000018150e0224 */ /* 0x004fe400078e020c */
[----:B------:R-:W-:Y:S01]  /*c230*/  IMAD R20, R7, UR8, R20 ;  /* 0x0000000807147c24 */ /* 0x000fe2000f8e0214 */
[----:B------:R-:W-:Y:S01]  /*c240*/  ULDC UR8, c[0x0][0x600] ;  /* 0x0001800000087ab9 */ /* 0x000fe20000000800 */
[----:B------:R-:W-:Y:S02]  /*c250*/  IMAD R14, R5, UR9, R14 ;  /* 0x00000009050e7c24 */ /* 0x000fe4000f8e020e */
[----:B------:R-:W-:-:S05]  /*c260*/  IMAD R5, R20, UR8, R15 ;  /* 0x0000000814057c24 */ /* 0x000fca000f8e020f */
[----:B------:R-:W-:Y:S02]  /*c270*/  SEL R20, R5, R14, !P0 ;  /* 0x0000000e05147207 */ /* 0x000fe40004000000 */
[----:B------:R-:W-:-:S07]  /*c280*/  SEL R12, R14, R5, !P0 ;  /* 0x000000050e0c7207 */ /* 0x000fce0004000000 */
.L_x_300:
[----:B------:R-:W-:Y:S05]  /*c290*/  BSYNC B1 ;  /* 0x0000000000017941 */ /* 0x000fea0003800000 */
.L_x_299:
[----:B------:R-:W-:-:S13]  /*c2a0*/  LOP3.LUT P0, RZ, R4, 0xff, RZ, 0xc0, !PT ;  /* 0x000000ff04ff7812 */ /* 0x000fda000780c0ff */
[----:B------:R-:W-:Y:S05]  /*c2b0*/  @P0 BRA `(.L_x_303) ;  /* 0xfffffff400340947 */ /* 0x000fea000383ffff */
[----:B------:R-:W-:Y:S05]  /*c2c0*/  BSYNC B0 ;  /* 0x0000000000007941 */ /* 0x000fea0003800000 */
.L_x_292:
[----:B------:R-:W-:-:S03]  /*c2d0*/  UMOV UR8, 0xffffffff ;  /* 0xffffffff00087882 */ /* 0x000fc60000000000 */
[----:B------:R-:W-:Y:S05]  /*c2e0*/  BRA.DIV UR8, `(.L_x_304) ;  /* 0x0000000608147947 */ /* 0x000fea000b800000 */
[----:B------:R-:W-:-:S13]  /*c2f0*/  ELECT P6, URZ, PT ;  /* 0x00000000003f782f */ /* 0x000fda00038c0000 */
.L_x_318:
[----:B------:R-:W-:Y:S04]  /*c300*/  BSSY B0, `(.L_x_305) ;  /* 0x000002b000007945 */ /* 0x000fe80003800000 */
[----:B------:R-:W-:Y:S05]  /*c310*/  @!P6 BRA `(.L_x_306) ;  /* 0x0000000000a4e947 */ /* 0x000fea0003800000 */
[----:B------:R-:W-:-:S04]  /*c320*/  LOP3.LUT R19, R19, 0x2, RZ, 0xfc, !PT ;  /* 0x0000000213137812 */ /* 0x000fc800078efcff */
[----:B------:R-:W-:-:S13]  /*c330*/  ISETP.NE.AND P0, PT, R19, 0x3, PT ;  /* 0x000000031300780c */ /* 0x000fda0003f05270 */
[----:B------:R-:W-:Y:S05]  /*c340*/  @!P0 BRA `(.L_x_307) ;  /* 0x0000000000048947 */ /* 0x000fea0003800000 */
[----:B------:R-:W-:Y:S01]  /*c350*/  BPT.TRAP 0x1 ;  /* 0x000000040000795c */ /* 0x000fe20000300000 */
.L_x_307:
[----:B------:R-:W0:Y:S01]  /*c360*/  S2R R3, SR_CgaCtaId ;  /* 0x0000000000037919 */ /* 0x000e220000008800 */
[----:B------:R-:W-:Y:S02]  /*c370*/  MOV R0, 0x400 ;  /* 0x0000040000007802 */ /* 0x000fe40000000f00 */
[----:B------:R-:W-:Y:S02]  /*c380*/  SHF.L.U32 R2, R10, 0x1f, RZ ;  /* 0x0000001f0a027819 */ /* 0x000fe400000006ff */
[----:B0-----:R-:W-:-:S05]  /*c390*/  LEA R0, R3, R0, 0x18 ;  /* 0x0000000003007211 */ /* 0x001fca00078ec0ff */
[----:B------:R-:W-:-:S04]  /*c3a0*/  VIADD R0, R0, 0x20 ;  /* 0x0000002000007836 */ /* 0x000fc80000000000 */
[C---:B------:R-:W-:Y:S02]  /*c3b0*/  IMAD R5, R9.reuse, 0x8, R0 ;  /* 0x0000000809057824 */ /* 0x040fe400078e0200 */
[----:B------:R-:W-:Y:S02]  /*c3c0*/  VIADD R9, R9, 0x1 ;  /* 0x0000000109097836 */ /* 0x000fe40000000000 */
[----:B------:R-:W0:Y:S03]  /*c3d0*/  SYNCS.PHASECHK.TRANS64.TRYWAIT P0, [R5+URZ], R2 ;  /* 0x00000002050075a7 */ /* 0x000e26000800017f */
[----:B------:R-:W-:-:S04]  /*c3e0*/  ISETP.NE.AND P1, PT, R9, 0x4, PT ;  /* 0x000000040900780c */ /* 0x000fc80003f25270 */
[----:B------:R-:W-:Y:S02]  /*c3f0*/  SEL R3, RZ, 0x1, P1 ;  /* 0x00000001ff037807 */ /* 0x000fe40000800000 */
[----:B------:R-:W-:Y:S02]  /*c400*/  SEL R9, R9, RZ, P1 ;  /* 0x000000ff09097207 */ /* 0x000fe40000800000 */
[----:B------:R-:W-:-:S03]  /*c410*/  LOP3.LUT R10, R10, R3, RZ, 0x3c, !PT ;  /* 0x000000030a0a7212 */ /* 0x000fc600078e3cff */
[----:B------:R-:W-:Y:S01]  /*c420*/  IMAD R7, R9, 0x8, R0 ;  /* 0x0000000809077824 */ /* 0x000fe200078e0200 */
[----:B------:R-:W-:Y:S01]  /*c430*/  SHF.L.U32 R4, R10, 0x1f, RZ ;  /* 0x0000001f0a047819 */ /* 0x000fe200000006ff */
[----:B0-----:R-:W-:Y:S06]  /*c440*/  @!P0 BRA `(.L_x_308) ;  /* 0x0000000000dc8947 */ /* 0x001fec0003800000 */
.L_x_319:
[----:B------:R-:W1:Y:S01]  /*c450*/  SYNCS.PHASECHK.TRANS64.TRYWAIT P0, [R7+URZ], R4 ;  /* 0x00000004070075a7 */ /* 0x000e62000800017f */
[----:B0-----:R-:W-:-:S05]  /*c460*/  VIADD R2, R9, 0x1 ;  /* 0x0000000109027836 */ /* 0x001fca0000000000 */
[----:B------:R-:W-:-:S04]  /*c470*/  ISETP.NE.AND P1, PT, R2, 0x4, PT ;  /* 0x000000040200780c */ /* 0x000fc80003f25270 */
[----:B------:R-:W-:Y:S02]  /*c480*/  SEL R3, RZ, 0x1, P1 ;  /* 0x00000001ff037807 */ /* 0x000fe40000800000 */
[----:B------:R-:W-:Y:S02]  /*c490*/  SEL R9, R2, RZ, P1 ;  /* 0x000000ff02097207 */ /* 0x000fe40000800000 */
[----:B------:R-:W-:-:S03]  /*c4a0*/  LOP3.LUT R11, R10, R3, RZ, 0x3c, !PT ;  /* 0x000000030a0b7212 */ /* 0x000fc600078e3cff */
[----:B------:R-:W-:Y:S01]  /*c4b0*/  IMAD R6, R9, 0x8, R0 ;  /* 0x0000000809067824 */ /* 0x000fe200078e0200 */
[----:B------:R-:W-:Y:S01]  /*c4c0*/  SHF.L.U32 R5, R11, 0x1f, RZ ;  /* 0x0000001f0b057819 */ /* 0x000fe200000006ff */
[----:B-1----:R-:W-:Y:S06]  /*c4d0*/  @!P0 BRA `(.L_x_309) ;  /* 0x0000000000cc8947 */ /* 0x002fec0003800000 */
.L_x_320:
[----:B------:R-:W1:Y:S01]  /*c4e0*/  SYNCS.PHASECHK.TRANS64.TRYWAIT P0, [R6+URZ], R5 ;  /* 0x00000005060075a7 */ /* 0x000e62000800017f */
[----:B------:R-:W-:-:S05]  /*c4f0*/  VIADD R2, R9, 0x1 ;  /* 0x0000000109027836 */ /* 0x000fca0000000000 */
[----:B------:R-:W-:-:S04]  /*c500*/  ISETP.NE.AND P1, PT, R2, 0x4, PT ;  /* 0x000000040200780c */ /* 0x000fc80003f25270 */
[----:B0-----:R-:W-:Y:S02]  /*c510*/  SEL R4, RZ, 0x1, P1 ;  /* 0x00000001ff047807 */ /* 0x001fe40000800000 */
[----:B------:R-:W-:Y:S02]  /*c520*/  SEL R3, R2, RZ, P1 ;  /* 0x000000ff02037207 */ /* 0x000fe40000800000 */
[----:B------:R-:W-:Y:S01]  /*c530*/  LOP3.LUT R4, R11, R4, RZ, 0x3c, !PT ;  /* 0x000000040b047212 */ /* 0x000fe200078e3cff */
[----:B-1----:R-:W-:Y:S06]  /*c540*/  @!P0 BRA `(.L_x_310) ;  /* 0x0000000000c48947 */ /* 0x002fec0003800000 */
.L_x_321:
[----:B------:R-:W-:Y:S01]  /*c550*/  IMAD R3, R3, 0x8, R0 ;  /* 0x0000000803037824 */ /* 0x000fe200078e0200 */
[----:B------:R-:W-:-:S07]  /*c560*/  SHF.L.U32 R0, R4, 0x1f, RZ ;  /* 0x0000001f04007819 */ /* 0x000fce00000006ff */
.L_x_311:
[----:B-1----:R1:W2:Y:S02]  /*c570*/  SYNCS.PHASECHK.TRANS64.TRYWAIT P0, [R3+URZ], R0 ;  /* 0x00000000030075a7 */ /* 0x0022a4000800017f */
[----:B--2---:R-:W-:Y:S05]  /*c580*/  @!P0 NANOSLEEP.SYNCS 0x989680 ;  /* 0x009896800000895d */ /* 0x004fea0003900000 */
[----:B------:R-:W2:Y:S02]  /*c590*/  @!P0 SYNCS.PHASECHK.TRANS64 P0, [R3+URZ], R0 ;  /* 0x00000000030085a7 */ /* 0x000ea4000800007f */
[----:B--2---:R-:W-:Y:S05]  /*c5a0*/  @!P0 BRA `(.L_x_311) ;  /* 0xfffffffc00f08947 */ /* 0x004fea000383ffff */
.L_x_306:
[----:B------:R-:W-:Y:S05]  /*c5b0*/  BSYNC B0 ;  /* 0x0000000000007941 */ /* 0x000fea0003800000 */
.L_x_305:
[----:B------:R-:W-:Y:S05]  /*c5c0*/  EXIT ;  /* 0x000000000000794d */ /* 0x000fea0003800000 */
.L_x_21:
[----:B----4-:R4:W0:Y:S02]  /*c5d0*/  SYNCS.PHASECHK.TRANS64.TRYWAIT P1, [R3+URZ], R0 ;  /* 0x00000000030075a7 */ /* 0x010824000802017f */
[----:B0-----:R-:W-:Y:S05]  /*c5e0*/  @!P1 NANOSLEEP.SYNCS 0x989680 ;  /* 0x009896800000995d */ /* 0x001fea0003900000 */
[----:B------:R-:W0:Y:S02]  /*c5f0*/  @!P1 SYNCS.PHASECHK.TRANS64 P1, [R3+URZ], R0 ;  /* 0x00000000030095a7 */ /* 0x000e24000802007f */
[----:B0-----:R-:W-:Y:S05]  /*c600*/  @!P1 BRA `(.L_x_21) ;  /* 0xfffffffc00f09947 */ /* 0x001fea000383ffff */
[----:B------:R-:W-:Y:S05]  /*c610*/  BRA `(.L_x_20) ;  /* 0xffffff4c00c07947 */ /* 0x000fea000383ffff */
.L_x_26:
[----:B-1----:R1:W3:Y:S02]  /*c620*/  SYNCS.PHASECHK.TRANS64.TRYWAIT P1, [R5+URZ], R4 ;  /* 0x00000004050075a7 */ /* 0x0022e4000802017f */
[----:B---3--:R-:W-:Y:S05]  /*c630*/  @!P1 NANOSLEEP.SYNCS 0x989680 ;  /* 0x009896800000995d */ /* 0x008fea0003900000 */
[----:B------:R-:W3:Y:S02]  /*c640*/  @!P1 SYNCS.PHASECHK.TRANS64 P1, [R5+URZ], R4 ;  /* 0x00000004050095a7 */ /* 0x000ee4000802007f */
[----:B---3--:R-:W-:Y:S05]  /*c650*/  @!P1 BRA `(.L_x_26) ;  /* 0xfffffffc00f09947 */ /* 0x008fea000383ffff */
[----:B------:R-:W-:Y:S05]  /*c660*/  BRA `(.L_x_25) ;  /* 0xffffff5400007947 */ /* 0x000fea000383ffff */
.L_x_293:
[----:B------:R-:W-:Y:S01]  /*c670*/  BSSY B1, `(.L_x_312) ;  /* 0x0000006000017945 */ /* 0x000fe20003800000 */
[----:B------:R-:W-:-:S07]  /*c680*/  IMAD.MOV.U32 R15, RZ, RZ, -0x1 ;  /* 0xffffffffff0f7424 */ /* 0x000fce00078e00ff */
[----:B------:R-:W-:Y:S05]  /*c690*/  WARPSYNC.COLLECTIVE R15, `(.L_x_313) ;  /* 0x000000000f0c7348 */ /* 0x000fea0003c00000 */
[----:B------:R-:W-:Y:S02]  /*c6a0*/  ELECT P6, UR62, PT ;  /* 0x00000000003e782f */ /* 0x000fe400038c0000 */
[----:B------:R-:W-:Y:S01]  /*c6b0*/  MOV R14, UR62 ;  /* 0x0000003e000e7c02 */ /* 0x000fe20008000f00 */
[----:B------:R-:W-:Y:S10]  /*c6c0*/  ENDCOLLECTIVE ;  /* 0x000000000000791b */ /* 0x000ff40003800000 */
.L_x_313:
[----:B------:R-:W-:Y:S05]  /*c6d0*/  BSYNC B1 ;  /* 0x0000000000017941 */ /* 0x000fea0003800000 */
.L_x_312:
[----:B------:R-:W-:Y:S05]  /*c6e0*/  BRA `(.L_x_314) ;  /* 0xfffffff000347947 */ /* 0x000fea000383ffff */
.L_x_296:
[----:B-1----:R1:W2:Y:S02]  /*c6f0*/  SYNCS.PHASECHK.TRANS64.TRYWAIT P0, [R22+URZ+0x20], R7 ;  /* 0x00002007160075a7 */ /* 0x0022a4000800017f */
[----:B--2---:R-:W-:Y:S05]  /*c700*/  @!P0 NANOSLEEP.SYNCS 0x989680 ;  /* 0x009896800000895d */ /* 0x004fea0003900000 */
[----:B------:R-:W2:Y:S02]  /*c710*/  @!P0 SYNCS.PHASECHK.TRANS64 P0, [R22+URZ+0x20], R7 ;  /* 0x00002007160085a7 */ /* 0x000ea4000800007f */
[----:B--2---:R-:W-:Y:S05]  /*c720*/  @!P0 BRA `(.L_x_296) ;  /* 0xfffffffc00f08947 */ /* 0x004fea000383ffff */
[----:B------:R-:W-:Y:S05]  /*c730*/  BRA `(.L_x_315) ;  /* 0xfffffff000707947 */ /* 0x000fea000383ffff */
.L_x_304:
[----:B------:R-:W-:Y:S01]  /*c740*/  BSSY B0, `(.L_x_316) ;  /* 0x0000006000007945 */ /* 0x000fe20003800000 */
[----:B------:R-:W-:-:S07]  /*c750*/  IMAD.MOV.U32 R15, RZ, RZ, -0x1 ;  /* 0xffffffffff0f7424 */ /* 0x000fce00078e00ff */
[----:B------:R-:W-:Y:S05]  /*c760*/  WARPSYNC.COLLECTIVE R15, `(.L_x_317) ;  /* 0x000000000f0c7348 */ /* 0x000fea0003c00000 */
[----:B------:R-:W-:Y:S02]  /*c770*/  ELECT P6, UR62, PT ;  /* 0x00000000003e782f */ /* 0x000fe400038c0000 */
[----:B------:R-:W-:Y:S01]  /*c780*/  MOV R14, UR62 ;  /* 0x0000003e000e7c02 */ /* 0x000fe20008000f00 */
[----:B------:R-:W-:Y:S10]  /*c790*/  ENDCOLLECTIVE ;  /* 0x000000000000791b */ /* 0x000ff40003800000 */
.L_x_317:
[----:B------:R-:W-:Y:S05]  /*c7a0*/  BSYNC B0 ;  /* 0x0000000000007941 */ /* 0x000fea0003800000 */
.L_x_316:
[----:B------:R-:W-:Y:S05]  /*c7b0*/  BRA `(.L_x_318) ;  /* 0xfffffff800d07947 */ /* 0x000fea000383ffff */
.L_x_308:
[----:B0-----:R0:W1:Y:S02]  /*c7c0*/  SYNCS.PHASECHK.TRANS64.TRYWAIT P0, [R5+URZ], R2 ;  /* 0x00000002050075a7 */ /* 0x001064000800017f */
[----:B-1----:R-:W-:Y:S05]  /*c7d0*/  @!P0 NANOSLEEP.SYNCS 0x989680 ;  /* 0x009896800000895d */ /* 0x002fea0003900000 */
[----:B------:R-:W1:Y:S02]  /*c7e0*/  @!P0 SYNCS.PHASECHK.TRANS64 P0, [R5+URZ], R2 ;  /* 0x00000002050085a7 */ /* 0x000e64000800007f */
[----:B-1----:R-:W-:Y:S05]  /*c7f0*/  @!P0 BRA `(.L_x_308) ;  /* 0xfffffffc00f08947 */ /* 0x002fea000383ffff */
[----:B------:R-:W-:Y:S05]  /*c800*/  BRA `(.L_x_319) ;  /* 0xfffffffc00107947 */ /* 0x000fea000383ffff */
.L_x_309:
[----:B0-----:R0:W1:Y:S02]  /*c810*/  SYNCS.PHASECHK.TRANS64.TRYWAIT P0, [R7+URZ], R4 ;  /* 0x00000004070075a7 */ /* 0x001064000800017f */
[----:B-1----:R-:W-:Y:S05]  /*c820*/  @!P0 NANOSLEEP.SYNCS 0x989680 ;  /* 0x009896800000895d */ /* 0x002fea0003900000 */
[----:B------:R-:W1:Y:S02]  /*c830*/  @!P0 SYNCS.PHASECHK.TRANS64 P0, [R7+URZ], R4 ;  /* 0x00000004070085a7 */ /* 0x000e64000800007f */
[----:B-1----:R-:W-:Y:S05]  /*c840*/  @!P0 BRA `(.L_x_309) ;  /* 0xfffffffc00f08947 */ /* 0x002fea000383ffff */
[----:B------:R-:W-:Y:S05]  /*c850*/  BRA `(.L_x_320) ;  /* 0xfffffffc00207947 */ /* 0x000fea000383ffff */
.L_x_310:
[----:B0-----:R0:W1:Y:S02]  /*c860*/  SYNCS.PHASECHK.TRANS64.TRYWAIT P0, [R6+URZ], R5 ;  /* 0x00000005060075a7 */ /* 0x001064000800017f */
[----:B-1----:R-:W-:Y:S05]  /*c870*/  @!P0 NANOSLEEP.SYNCS 0x989680 ;  /* 0x009896800000895d */ /* 0x002fea0003900000 */
[----:B------:R-:W1:Y:S02]  /*c880*/  @!P0 SYNCS.PHASECHK.TRANS64 P0, [R6+URZ], R5 ;  /* 0x00000005060085a7 */ /* 0x000e64000800007f */
[----:B-1----:R-:W-:Y:S05]  /*c890*/  @!P0 BRA `(.L_x_310) ;  /* 0xfffffffc00f08947 */ /* 0x002fea000383ffff */
[----:B------:R-:W-:Y:S05]  /*c8a0*/  BRA `(.L_x_321) ;  /* 0xfffffffc00287947 */ /* 0x000fea000383ffff */
.L_x_322:
[----:B------:R-:W-:-:S00]  /*c8b0*/  BRA `(.L_x_322) ;  /* 0xfffffffc00fc7947 */ /* 0x000fc0000383ffff */
[----:B------:R-:W-:-:S00]  /*c8c0*/  NOP ;  /* 0x0000000000007918 */ /* 0x000fc00000000000 */
        /* <DEDUP_REMOVED lines=11> */
.L_x_323:


//--------------------- .nv.global.init           --------------------------
	.section	.nv.global.init,"aw",@progbits
.nv.global.init:
	.type		$str$22,@object
	.size		$str$22,($str$23 - $str$22)
$str$22:
        /*0000*/ 	.byte	0x6b, 0x5f, 0x74, 0x69, 0x6c, 0x65, 0x5f, 0x63, 0x6f, 0x75, 0x6e, 0x74, 0x20, 0x3e, 0x3d, 0x20
        /*0010*/ 	.byte	0x31, 0x00
	.type		$str$23,@object
	.size		$str$23,(__unnamed_1 - $str$23)
$str$23:
        /*0012*/ 	.byte	0x2f, 0x74, 0x6d, 0x70, 0x2f, 0x63, 0x75, 0x74, 0x6c, 0x61, 0x73, 0x73, 0x5f, 0x73, 0x77, 0x65
        /*0022*/ 	.byte	0x65, 0x70, 0x5f, 0x73, 0x72, 0x63, 0x2f, 0x69, 0x6e, 0x63, 0x6c, 0x75, 0x64, 0x65, 0x2f, 0x63
        /*0032*/ 	.byte	0x75, 0x74, 0x6c, 0x61, 0x73, 0x73, 0x2f, 0x67, 0x65, 0x6d, 0x6d, 0x2f, 0x63, 0x6f, 0x6c, 0x6c
        /*0042*/ 	.byte	0x65, 0x63, 0x74, 0x69, 0x76, 0x65, 0x2f, 0x73, 0x6d, 0x39, 0x30, 0x5f, 0x6d, 0x6d, 0x61, 0x5f
        /*0052*/ 	.byte	0x74, 0x6d, 0x61, 0x5f, 0x67, 0x6d, 0x6d, 0x61, 0x5f, 0x73, 0x73, 0x5f, 0x77, 0x61, 0x72, 0x70
        /*0062*/ 	.byte	0x73, 0x70, 0x65, 0x63, 0x69, 0x61, 0x6c, 0x69, 0x7a, 0x65, 0x64, 0x2e, 0x68, 0x70, 0x70, 0x00
	.type		__unnamed_1,@object
	.size		__unnamed_1,(.L_0 - __unnamed_1)
__unnamed_1:
        /*0072*/ 	.byte	0x76, 0x6f, 0x69, 0x64, 0x20, 0x63, 0x75, 0x74, 0x6c, 0x61, 0x73, 0x73, 0x3a, 0x3a, 0x67, 0x65
        /* <DEDUP_REMOVED lines=181> */
        /*0bd2*/ 	.byte	0x3a, 0x69, 0x64, 0x65, 0x6e, 0x74, 0x69, 0x74, 0x79, 0x5d, 0x00
.L_0:


//--------------------- .nv.shared._ZN7cutlass13device_kernelINS_4gemm6kernel13GemmUniversalIN4cute5tupleIJiiiiEEENS1_10collective13CollectiveMmaINS1_34MainloopSm90TmaGmmaWarpSpecializedILi4ENS5_IJNS4_1CILi2EEESB_NSA_ILi1EEEEEENS1_35KernelTmaWarpSpecializedCooperativeEEENS5_IJNSA_ILi256EEENSA_ILi128EEENSA_ILi64EEEEEENS_10bfloat16_tENS5_IJlSC_lEEESK_SL_NS4_8TiledMMAINS4_8MMA_AtomIJNS4_4SM904GMMA28MMA_64x128x16_F32BF16BF16_SSILNSP_5MajorE0ELSR_0ELNSP_7ScaleInE1ELSS_1EEEEEENS4_6LayoutINS5_IJSB_SC_SC_EEENS5_IJSC_NSA_ILi0EEESX_EEEEENS5_IJNS4_10UnderscoreES10_S10_EEEEENS4_23SM90_TMA_LOAD_MULTICASTENS4_14ComposedLayoutINS4_7SwizzleILi3ELi4ELi3EEENS4_18smem_ptr_flag_bitsILi16EEENSV_INS5_IJNSA_ILi8EEESI_EEENS5_IJSI_SC_EEEEEEEvNS4_8identityES13_S1D_vS1E_EENS_8epilogue10collective6detail29Sm90TmaWarpSpecializedAdapterINS1H_15DefaultEpilogueISK_SL_SL_NS1G_6thread17LinearCombinationISK_Li1EffLNS1L_9ScaleType4KindE0ELNS_15FloatRoundStyleE2ESK_EENS1_15EpilogueDefaultEEEEEvvEEEEvNT_6ParamsE --------------------------
	.section	.nv.shared._ZN7cutlass13device_kernelINS_4gemm6kernel13GemmUniversalIN4cute5tupleIJiiiiEEENS1_10collective13CollectiveMmaINS1_34MainloopSm90TmaGmmaWarpSpecializedILi4ENS5_IJNS4_1CILi2EEESB_NSA_ILi1EEEEEENS1_35KernelTmaWarpSpecializedCooperativeEEENS5_IJNSA_ILi256EEENSA_ILi128EEENSA_ILi64EEEEEENS_10bfloat16_tENS5_IJlSC_lEEESK_SL_NS4_8TiledMMAINS4_8MMA_AtomIJNS4_4SM904GMMA28MMA_64x128x16_F32BF16BF16_SSILNSP_5MajorE0ELSR_0ELNSP_7ScaleInE1ELSS_1EEEEEENS4_6LayoutINS5_IJSB_SC_SC_EEENS5_IJSC_NSA_ILi0EEESX_EEEEENS5_IJNS4_10UnderscoreES10_S10_EEEEENS4_23SM90_TMA_LOAD_MULTICASTENS4_14ComposedLayoutINS4_7SwizzleILi3ELi4ELi3EEENS4_18smem_ptr_flag_bitsILi16EEENSV_INS5_IJNSA_ILi8EEESI_EEENS5_IJSI_SC_EEEEEEEvNS4_8identityES13_S1D_vS1E_EENS_8epilogue10collective6detail29Sm90TmaWarpSpecializedAdapterINS1H_15DefaultEpilogueISK_SL_SL_NS1G_6thread17LinearCombinationISK_Li1EffLNS1L_9ScaleType4KindE0ELNS_15FloatRoundStyleE2ESK_EENS1_15EpilogueDefaultEEEEEvvEEEEvNT_6ParamsE,"aw",@nobits
	.sectionflags	@""
	.align	16
	.zero		1024


//--------------------- .nv.shared.reserved.0     --------------------------
	.section	.nv.shared.reserved.0,"aw",@nobits
	.weak		__nv_reservedSMEM_offset_0_alias
	.size		__nv_reservedSMEM_offset_0_alias, 0, 0
	.other		__nv_reservedSMEM_offset_0_alias,@"STO_CUDA_RESERVED_SHARED STV_DEFAULT"
__nv_reservedSMEM_offset_0_alias:
	.zero		0


//--------------------- .nv.global                --------------------------
	.section	.nv.global,"aw",@nobits
.nv.global:
	.type		_ZN39_INTERNAL_c2671166_4_k_cu_df60b851_33154cute1_E,@object
	.size		_ZN39_INTERNAL_c2671166_4_k_cu_df60b851_33154cute1_E,(_ZN39_INTERNAL_c2671166_4_k_cu_df60b851_33154cuda3std3__45__cpo6cbeginE - _ZN39_INTERNAL_c2671166_4_k_cu_df60b851_33154cute1_E)
_ZN39_INTERNAL_c2671166_4_k_cu_df60b851_33154cute1_E:
	.zero		1
	.type		_ZN39_INTERNAL_c2671166_4_k_cu_df60b851_33154cuda3std3__45__cpo6cbeginE,@object
	.size		_ZN39_INTERNAL_c2671166_4_k_cu_df60b851_33154cuda3std3__45__cpo6cbeginE,(_ZN39_INTERNAL_c2671166_4_k_cu_df60b851_33154cuda3std3__48in_placeE - _ZN39_INTERNAL_c2671166_4_k_cu_df60b851_33154cuda3std3__45__cpo6cbeginE)
_ZN39_INTERNAL_c2671166_4_k_cu_df60b851_33154cuda3std3__45__cpo6cbeginE:
	.zero		1
	.type		_ZN39_INTERNAL_c2671166_4_k_cu_df60b851_33154cuda3std3__48in_placeE,@object
	.size		_ZN39_INTERNAL_c2671166_4_k_cu_df60b851_33154cuda3std3__48in_placeE,(_ZN39_INTERNAL_c2671166_4_k_cu_df60b851_33154cuda3std6ranges3__45__cpo9iter_moveE - _ZN39_INTERNAL_c2671166_4_k_cu_df60b851_33154cuda3std3__48in_placeE)
_ZN39_INTERNAL_c2671166_4_k_cu_df60b851_33154cuda3std3__48in_placeE:
	.zero		1
	.type		_ZN39_INTERNAL_c2671166_4_k_cu_df60b851_33154cuda3std6ranges3__45__cpo9iter_moveE,@object
	.size		_ZN39_INTERNAL_c2671166_4_k_cu_df60b851_33154cuda3std6ranges3__45__cpo9iter_moveE,(_ZN39_INTERNAL_c2671166_4_k_cu_df60b851_33154cuda3std3__45__cpo5beginE - _ZN39_INTERNAL_c2671166_4_k_cu_df60b851_33154cuda3std6ranges3__45__cpo9iter_moveE)
_ZN39_INTERNAL_c2671166_4_k_cu_df60b851_33154cuda3std6ranges3__45__cpo9iter_moveE:
	.zero		1
	.type		_ZN39_INTERNAL_c2671166_4_k_cu_df60b851_33154cuda3std3__45__cpo5beginE,@object
	.size		_ZN39_INTERNAL_c2671166_4_k_cu_df60b851_33154cuda3std3__45__cpo5beginE,(_ZN39_INTERNAL_c2671166_4_k_cu_df60b851_33154cuda3std3__441_GLOBAL__N__c2671166_4_k_cu_df60b851_33156ignoreE - _ZN39_INTERNAL_c2671166_4_k_cu_df60b851_33154cuda3std3__45__cpo5beginE)
_ZN39_INTERNAL_c2671166_4_k_cu_df60b851_33154cuda3std3__45__cpo5beginE:
	.zero		1
	.type		_ZN39_INTERNAL_c2671166_4_k_cu_df60b851_33154cuda3std3__441_GLOBAL__N__c2671166_4_k_cu_df60b851_33156ignoreE,@object
	.size		_ZN39_INTERNAL_c2671166_4_k_cu_df60b851_33154cuda3std3__441_GLOBAL__N__c2671166_4_k_cu_df60b851_33156ignoreE,(_ZN39_INTERNAL_c2671166_4_k_cu_df60b851_33154cute7productE - _ZN39_INTERNAL_c2671166_4_k_cu_df60b851_33154cuda3std3__441_GLOBAL__N__c2671166_4_k_cu_df60b851_33156ignoreE)
_ZN39_INTERNAL_c2671166_4_k_cu_df60b851_33154cuda3std3__441_GLOBAL__N__c2671166_4_k_cu_df60b851_33156ignoreE:
	.zero		1
	.type		_ZN39_INTERNAL_c2671166_4_k_cu_df60b851_33154cute7productE,@object
	.size		_ZN39_INTERNAL_c2671166_4_k_cu_df60b851_33154cute7productE,(_ZN39_INTERNAL_c2671166_4_k_cu_df60b851_33154cuda3std3__45__cpo3endE - _ZN39_INTERNAL_c2671166_4_k_cu_df60b851_33154cute7productE)
_ZN39_INTERNAL_c2671166_4_k_cu_df60b851_33154cute7productE:
	.zero		1
	.type		_ZN39_INTERNAL_c2671166_4_k_cu_df60b851_33154cuda3std3__45__cpo3endE,@object
	.size		_ZN39_INTERNAL_c2671166_4_k_cu_df60b851_33154cuda3std3__45__cpo3endE,(_ZN39_INTERNAL_c2671166_4_k_cu_df60b851_33154cuda3std3__419piecewise_constructE - _ZN39_INTERNAL_c2671166_4_k_cu_df60b851_33154cuda3std3__45__cpo3endE)
_ZN39_INTERNAL_c2671166_4_k_cu_df60b851_33154cuda3std3__45__cpo3endE:
	.zero		1
	.type		_ZN39_INTERNAL_c2671166_4_k_cu_df60b851_33154cuda3std3__419piecewise_constructE,@object
	.size		_ZN39_INTERNAL_c2671166_4_k_cu_df60b851_33154cuda3std3__419piecewise_constructE,(_ZN39_INTERNAL_c2671166_4_k_cu_df60b851_33154cuda3std3__45__cpo4cendE - _ZN39_INTERNAL_c2671166_4_k_cu_df60b851_33154cuda3std3__419piecewise_constructE)
_ZN39_INTERNAL_c2671166_4_k_cu_df60b851_33154cuda3std3__419piecewise_constructE:
	.zero		1
	.type		_ZN39_INTERNAL_c2671166_4_k_cu_df60b851_33154cuda3std3__45__cpo4cendE,@object
	.size		_ZN39_INTERNAL_c2671166_4_k_cu_df60b851_33154cuda3std3__45__cpo4cendE,(_ZN39_INTERNAL_c2671166_4_k_cu_df60b851_33154cuda3std6ranges3__45__cpo4swapE - _ZN39_INTERNAL_c2671166_4_k_cu_df60b851_33154cuda3std3__45__cpo4cendE)
_ZN39_INTERNAL_c2671166_4_k_cu_df60b851_33154cuda3std3__45__cpo4cendE:
	.zero		1
	.type		_ZN39_INTERNAL_c2671166_4_k_cu_df60b851_33154cuda3std6ranges3__45__cpo4swapE,@object
	.size		_ZN39_INTERNAL_c2671166_4_k_cu_df60b851_33154cuda3std6ranges3__45__cpo4swapE,(.L_8 - _ZN39_INTERNAL_c2671166_4_k_cu_df60b851_33154cuda3std6ranges3__45__cpo4swapE)
_ZN39_INTERNAL_c2671166_4_k_cu_df60b851_33154cuda3std6ranges3__45__cpo4swapE:
	.zero		1
.L_8:


//--------------------- .nv.constant0._ZN7cutlass13device_kernelINS_4gemm6kernel13GemmUniversalIN4cute5tupleIJiiiiEEENS1_10collective13CollectiveMmaINS1_34MainloopSm90TmaGmmaWarpSpecializedILi4ENS5_IJNS4_1CILi2EEESB_NSA_ILi1EEEEEENS1_35KernelTmaWarpSpecializedCooperativeEEENS5_IJNSA_ILi256EEENSA_ILi128EEENSA_ILi64EEEEEENS_10bfloat16_tENS5_IJlSC_lEEESK_SL_NS4_8TiledMMAINS4_8MMA_AtomIJNS4_4SM904GMMA28MMA_64x128x16_F32BF16BF16_SSILNSP_5MajorE0ELSR_0ELNSP_7ScaleInE1ELSS_1EEEEEENS4_6LayoutINS5_IJSB_SC_SC_EEENS5_IJSC_NSA_ILi0EEESX_EEEEENS5_IJNS4_10UnderscoreES10_S10_EEEEENS4_23SM90_TMA_LOAD_MULTICASTENS4_14ComposedLayoutINS4_7SwizzleILi3ELi4ELi3EEENS4_18smem_ptr_flag_bitsILi16EEENSV_INS5_IJNSA_ILi8EEESI_EEENS5_IJSI_SC_EEEEEEEvNS4_8identityES13_S1D_vS1E_EENS_8epilogue10collective6detail29Sm90TmaWarpSpecializedAdapterINS1H_15DefaultEpilogueISK_SL_SL_NS1G_6thread17LinearCombinationISK_Li1EffLNS1L_9ScaleType4KindE0ELNS_15FloatRoundStyleE2ESK_EENS1_15EpilogueDefaultEEEEEvvEEEEvNT_6ParamsE --------------------------
	.section	.nv.constant0._ZN7cutlass13device_kernelINS_4gemm6kernel13GemmUniversalIN4cute5tupleIJiiiiEEENS1_10collective13CollectiveMmaINS1_34MainloopSm90TmaGmmaWarpSpecializedILi4ENS5_IJNS4_1CILi2EEESB_NSA_ILi1EEEEEENS1_35KernelTmaWarpSpecializedCooperativeEEENS5_IJNSA_ILi256EEENSA_ILi128EEENSA_ILi64EEEEEENS_10bfloat16_tENS5_IJlSC_lEEESK_SL_NS4_8TiledMMAINS4_8MMA_AtomIJNS4_4SM904GMMA28MMA_64x128x16_F32BF16BF16_SSILNSP_5MajorE0ELSR_0ELNSP_7ScaleInE1ELSS_1EEEEEENS4_6LayoutINS5_IJSB_SC_SC_EEENS5_IJSC_NSA_ILi0EEESX_EEEEENS5_IJNS4_10UnderscoreES10_S10_EEEEENS4_23SM90_TMA_LOAD_MULTICASTENS4_14ComposedLayoutINS4_7SwizzleILi3ELi4ELi3EEENS4_18smem_ptr_flag_bitsILi16EEENSV_INS5_IJNSA_ILi8EEESI_EEENS5_IJSI_SC_EEEEEEEvNS4_8identityES13_S1D_vS1E_EENS_8epilogue10collective6detail29Sm90TmaWarpSpecializedAdapterINS1H_15DefaultEpilogueISK_SL_SL_NS1G_6thread17LinearCombinationISK_Li1EffLNS1L_9ScaleType4KindE0ELNS_15FloatRoundStyleE2ESK_EENS1_15EpilogueDefaultEEEEEvvEEEEvNT_6ParamsE,"a",@progbits
	.sectionflags	@""
	.align	4
.nv.constant0._ZN7cutlass13device_kernelINS_4gemm6kernel13GemmUniversalIN4cute5tupleIJiiiiEEENS1_10collective13CollectiveMmaINS1_34MainloopSm90TmaGmmaWarpSpecializedILi4ENS5_IJNS4_1CILi2EEESB_NSA_ILi1EEEEEENS1_35KernelTmaWarpSpecializedCooperativeEEENS5_IJNSA_ILi256EEENSA_ILi128EEENSA_ILi64EEEEEENS_10bfloat16_tENS5_IJlSC_lEEESK_SL_NS4_8TiledMMAINS4_8MMA_AtomIJNS4_4SM904GMMA28MMA_64x128x16_F32BF16BF16_SSILNSP_5MajorE0ELSR_0ELNSP_7ScaleInE1ELSS_1EEEEEENS4_6LayoutINS5_IJSB_SC_SC_EEENS5_IJSC_NSA_ILi0EEESX_EEEEENS5_IJNS4_10UnderscoreES10_S10_EEEEENS4_23SM90_TMA_LOAD_MULTICASTENS4_14ComposedLayoutINS4_7SwizzleILi3ELi4ELi3EEENS4_18smem_ptr_flag_bitsILi16EEENSV_INS5_IJNSA_ILi8EEESI_EEENS5_IJSI_SC_EEEEEEEvNS4_8identityES13_S1D_vS1E_EENS_8epilogue10collective6detail29Sm90TmaWarpSpecializedAdapterINS1H_15DefaultEpilogueISK_SL_SL_NS1G_6thread17LinearCombinationISK_Li1EffLNS1L_9ScaleType4KindE0ELNS_15FloatRoundStyleE2ESK_EENS1_15EpilogueDefaultEEEEEvvEEEEvNT_6ParamsE:
	.zero		1664


//--------------------- SYMBOLS --------------------------

	.type		.nv.reservedSmem.offset0,@object
	.size		.nv.reservedSmem.offset0,0x4
	.type		__assertfail,@function
